	.target	sm_90a

	.elftype	@"ET_EXEC"


//--------------------- .note.nv.tkinfo           --------------------------
	.section	.note.nv.tkinfo,"",@"SHT_NOTE"
	.sectionflags	@"SHF_NOTE_NV_TKINFO"
	.tkinfo
        /*0018*/ 	.word	0x00000002
        /*0030*/ 	.string	""
        /*0030*/ 	.string	"ptxas"
        /*0030*/ 	.string	"Cuda compilation tools, release 13.0, V13.0.88"
        /*0030*/ 	.string	"Build cuda_13.0.r13.0/compiler.36424714_0"
        /*0030*/ 	.string	"-v  -suppress-debug-info  -lineinfo  -arch sm_90a "



//--------------------- .note.nv.cuinfo           --------------------------
	.section	.note.nv.cuinfo,"",@"SHT_NOTE"
	.sectionflags	@"SHF_NOTE_NV_CUINFO"
        /*0018*/ 	.short	0x0002
        /*001a*/ 	.short	0x005a
        /*001c*/ 	.short	0x0082
	.zero		2


//--------------------- .nv.info                  --------------------------
	.section	.nv.info,"",@"SHT_CUDA_INFO"
	.align	4


	//----- nvinfo : EIATTR_REGCOUNT
	.align		4
        /*0000*/ 	.byte	0x04, 0x2f
        /*0002*/ 	.short	(.L_1 - .L_0)
	.align		4
.L_0:
        /*0004*/ 	.word	index@(matmul_kernel)
        /*0008*/ 	.word	0x000000ff


	//----- nvinfo : EIATTR_FRAME_SIZE
	.align		4
.L_1:
        /*000c*/ 	.byte	0x04, 0x11
        /*000e*/ 	.short	(.L_3 - .L_2)
	.align		4
.L_2:
        /*0010*/ 	.word	index@(matmul_kernel)
        /*0014*/ 	.word	0x000001c0


	//----- nvinfo : EIATTR_MIN_STACK_SIZE
	.align		4
.L_3:
        /*0018*/ 	.byte	0x04, 0x12
        /*001a*/ 	.short	(.L_5 - .L_4)
	.align		4
.L_4:
        /*001c*/ 	.word	index@(matmul_kernel)
        /*0020*/ 	.word	0x000001c0
.L_5:


//--------------------- .nv.compat                --------------------------
	.section	.nv.compat,"",@"SHT_CUDA_COMPAT_INFO"
	.align	4
        /*0000*/ 	.byte	0x02, 0x09, 0x01, 0x00, 0x02, 0x02, 0x04, 0x00, 0x02, 0x05, 0x05, 0x00, 0x03, 0x07, 0x01, 0x01
        /*0010*/ 	.byte	0x02, 0x03, 0x00, 0x00, 0x02, 0x06, 0x01, 0x00, 0x04, 0x0b, 0x08, 0x00, 0x00, 0x00, 0x00, 0x00
        /*0020*/ 	.byte	0x00, 0x00, 0x00, 0x00


//--------------------- .nv.info.matmul_kernel    --------------------------
	.section	.nv.info.matmul_kernel,"",@"SHT_CUDA_INFO"
	.sectionflags	@""
	.align	4


	//----- nvinfo : EIATTR_CUDA_API_VERSION
	.align		4
        /*0000*/ 	.byte	0x04, 0x37
        /*0002*/ 	.short	(.L_7 - .L_6)
.L_6:
        /*0004*/ 	.word	0x00000082


	//----- nvinfo : EIATTR_KPARAM_INFO
	.align		4
.L_7:
        /*0008*/ 	.byte	0x04, 0x17
        /*000a*/ 	.short	(.L_9 - .L_8)
.L_8:
        /*000c*/ 	.word	0x00000000
        /*0010*/ 	.short	0x000d
        /*0012*/ 	.short	0x0048
        /*0014*/ 	.byte	0x00, 0xf4, 0x21, 0x00


	//----- nvinfo : EIATTR_KPARAM_INFO
	.align		4
.L_9:
        /*0018*/ 	.byte	0x04, 0x17
        /*001a*/ 	.short	(.L_11 - .L_10)
.L_10:
        /*001c*/ 	.word	0x00000000
        /*0020*/ 	.short	0x000c
        /*0022*/ 	.short	0x0040
        /*0024*/ 	.byte	0x00, 0xf4, 0x21, 0x00


	//----- nvinfo : EIATTR_KPARAM_INFO
	.align		4
.L_11:
        /*0028*/ 	.byte	0x04, 0x17
        /*002a*/ 	.short	(.L_13 - .L_12)
.L_12:
        /*002c*/ 	.word	0x00000000
        /*0030*/ 	.short	0x000b
        /*0032*/ 	.short	0x0038
        /*0034*/ 	.byte	0x00, 0xf0, 0x11, 0x00


	//----- nvinfo : EIATTR_KPARAM_INFO
	.align		4
.L_13:
        /*0038*/ 	.byte	0x04, 0x17
        /*003a*/ 	.short	(.L_15 - .L_14)
.L_14:
        /*003c*/ 	.word	0x00000000
        /*0040*/ 	.short	0x000a
        /*0042*/ 	.short	0x0034
        /*0044*/ 	.byte	0x00, 0xf0, 0x11, 0x00


	//----- nvinfo : EIATTR_KPARAM_INFO
	.align		4
.L_15:
        /*0048*/ 	.byte	0x04, 0x17
        /*004a*/ 	.short	(.L_17 - .L_16)
.L_16:
        /*004c*/ 	.word	0x00000000
        /*0050*/ 	.short	0x0009
        /*0052*/ 	.short	0x0030
        /*0054*/ 	.byte	0x00, 0xf0, 0x11, 0x00


	//----- nvinfo : EIATTR_KPARAM_INFO
	.align		4
.L_17:
        /*0058*/ 	.byte	0x04, 0x17
        /*005a*/ 	.short	(.L_19 - .L_18)
.L_18:
        /*005c*/ 	.word	0x00000000
        /*0060*/ 	.short	0x0008
        /*0062*/ 	.short	0x002c
        /*0064*/ 	.byte	0x00, 0xf0, 0x11, 0x00


	//----- nvinfo : EIATTR_KPARAM_INFO
	.align		4
.L_19:
        /*0068*/ 	.byte	0x04, 0x17
        /*006a*/ 	.short	(.L_21 - .L_20)
.L_20:
        /*006c*/ 	.word	0x00000000
        /*0070*/ 	.short	0x0007
        /*0072*/ 	.short	0x0028
        /*0074*/ 	.byte	0x00, 0xf0, 0x11, 0x00


	//----- nvinfo : EIATTR_KPARAM_INFO
	.align		4
.L_21:
        /*0078*/ 	.byte	0x04, 0x17
        /*007a*/ 	.short	(.L_23 - .L_22)
.L_22:
        /*007c*/ 	.word	0x00000000
        /*0080*/ 	.short	0x0006
        /*0082*/ 	.short	0x0024
        /*0084*/ 	.byte	0x00, 0xf0, 0x11, 0x00


	//----- nvinfo : EIATTR_KPARAM_INFO
	.align		4
.L_23:
        /*0088*/ 	.byte	0x04, 0x17
        /*008a*/ 	.short	(.L_25 - .L_24)
.L_24:
        /*008c*/ 	.word	0x00000000
        /*0090*/ 	.short	0x0005
        /*0092*/ 	.short	0x0020
        /*0094*/ 	.byte	0x00, 0xf0, 0x11, 0x00


	//----- nvinfo : EIATTR_KPARAM_INFO
	.align		4
.L_25:
        /*0098*/ 	.byte	0x04, 0x17
        /*009a*/ 	.short	(.L_27 - .L_26)
.L_26:
        /*009c*/ 	.word	0x00000000
        /*00a0*/ 	.short	0x0004
        /*00a2*/ 	.short	0x001c
        /*00a4*/ 	.byte	0x00, 0xf0, 0x11, 0x00


	//----- nvinfo : EIATTR_KPARAM_INFO
	.align		4
.L_27:
        /*00a8*/ 	.byte	0x04, 0x17
        /*00aa*/ 	.short	(.L_29 - .L_28)
.L_28:
        /*00ac*/ 	.word	0x00000000
        /*00b0*/ 	.short	0x0003
        /*00b2*/ 	.short	0x0018
        /*00b4*/ 	.byte	0x00, 0xf0, 0x11, 0x00


	//----- nvinfo : EIATTR_KPARAM_INFO
	.align		4
.L_29:
        /*00b8*/ 	.byte	0x04, 0x17
        /*00ba*/ 	.short	(.L_31 - .L_30)
.L_30:
        /*00bc*/ 	.word	0x00000000
        /*00c0*/ 	.short	0x0002
        /*00c2*/ 	.short	0x0010
        /*00c4*/ 	.byte	0x00, 0xf4, 0x21, 0x00


	//----- nvinfo : EIATTR_KPARAM_INFO
	.align		4
.L_31:
        /*00c8*/ 	.byte	0x04, 0x17
        /*00ca*/ 	.short	(.L_33 - .L_32)
.L_32:
        /*00cc*/ 	.word	0x00000000
        /*00d0*/ 	.short	0x0001
        /*00d2*/ 	.short	0x0008
        /*00d4*/ 	.byte	0x00, 0xf4, 0x21, 0x00


	//----- nvinfo : EIATTR_KPARAM_INFO
	.align		4
.L_33:
        /*00d8*/ 	.byte	0x04, 0x17
        /*00da*/ 	.short	(.L_35 - .L_34)
.L_34:
        /*00dc*/ 	.word	0x00000000
        /*00e0*/ 	.short	0x0000
        /*00e2*/ 	.short	0x0000
        /*00e4*/ 	.byte	0x00, 0xf4, 0x21, 0x00


	//----- nvinfo : EIATTR_EXPLICIT_CLUSTER
	.align		4
.L_35:
        /*00e8*/ 	.byte	0x01, 0x3e
	.zero		2


	//----- nvinfo : EIATTR_CTA_PER_CLUSTER
	.align		4
        /*00ec*/ 	.byte	0x04, 0x3d
        /*00ee*/ 	.short	(.L_37 - .L_36)
.L_36:
        /*00f0*/ 	.word	0x00000002
        /*00f4*/ 	.word	0x00000001
        /*00f8*/ 	.word	0x00000001


	//----- nvinfo : EIATTR_SPARSE_MMA_MASK
	.align		4
.L_37:
        /*00fc*/ 	.byte	0x03, 0x50
        /*00fe*/ 	.short	0x0000


	//----- nvinfo : EIATTR_MAXREG_COUNT
	.align		4
        /*0100*/ 	.byte	0x03, 0x1b
        /*0102*/ 	.short	0x00ff


	//----- nvinfo : EIATTR_NUM_BARRIERS
	.align		4
        /*0104*/ 	.byte	0x02, 0x4c
        /*0106*/ 	.byte	0x01
	.zero		1


	//----- nvinfo : EIATTR_ANNOTATIONS
	.align		4
        /*0108*/ 	.byte	0x04, 0x55
        /*010a*/ 	.short	(.L_39 - .L_38)


	//   ....[0]....
.L_38:
        /*010c*/ 	.word	0x00000001
        /*0110*/ 	.byte	0xa0, 0x05, 0x00, 0x00, 0x01, 0x00, 0x00, 0x00, 0x10, 0x06, 0x00, 0x00, 0x01, 0x00, 0x00, 0x00
        /* <DEDUP_REMOVED lines=190> */
        /*0d00*/ 	.byte	0xb0, 0xa8, 0x00, 0x00, 0x01, 0x00, 0x00, 0x00, 0x10, 0xa9, 0x00, 0x00


	//----- nvinfo : EIATTR_MERCURY_ISA_VERSION
	.align		4
.L_39:
        /*0d0c*/ 	.byte	0x03, 0x5f
        /*0d0e*/ 	.short	0x0101


	//----- nvinfo : EIATTR_EXIT_INSTR_OFFSETS
	.align		4
        /*0d10*/ 	.byte	0x04, 0x1c
        /*0d12*/ 	.short	(.L_41 - .L_40)


	//   ....[0]....
.L_40:
        /*0d14*/ 	.word	0x0000f4b0


	//   ....[1]....
        /*0d18*/ 	.word	0x0000f4d0


	//----- nvinfo : EIATTR_REQNTID
	.align		4
.L_41:
        /*0d1c*/ 	.byte	0x04, 0x10
        /*0d1e*/ 	.short	(.L_43 - .L_42)
.L_42:
        /*0d20*/ 	.word	0x00000080
        /*0d24*/ 	.word	0x00000001
        /*0d28*/ 	.word	0x00000001


	//----- nvinfo : EIATTR_CBANK_PARAM_SIZE
	.align		4
.L_43:
        /*0d2c*/ 	.byte	0x03, 0x19
        /*0d2e*/ 	.short	0x0050


	//----- nvinfo : EIATTR_PARAM_CBANK
	.align		4
        /*0d30*/ 	.byte	0x04, 0x0a
        /*0d32*/ 	.short	(.L_45 - .L_44)
	.align		4
.L_44:
        /*0d34*/ 	.word	index@(.nv.constant0.matmul_kernel)
        /*0d38*/ 	.short	0x0210
        /*0d3a*/ 	.short	0x0050


	//----- nvinfo : EIATTR_SW_WAR
	.align		4
.L_45:
        /*0d3c*/ 	.byte	0x04, 0x36
        /*0d3e*/ 	.short	(.L_47 - .L_46)
.L_46:
        /*0d40*/ 	.word	0x00000008
.L_47:


//--------------------- .nv.callgraph             --------------------------
	.section	.nv.callgraph,"",@"SHT_CUDA_CALLGRAPH"
	.align	4
	.sectionentsize	8
	.align		4
        /*0000*/ 	.word	0x00000000
	.align		4
        /*0004*/ 	.word	0xffffffff
	.align		4
        /*0008*/ 	.word	0x00000000
	.align		4
        /*000c*/ 	.word	0xfffffffe
	.align		4
        /*0010*/ 	.word	0x00000000
	.align		4
        /*0014*/ 	.word	0xfffffffd
	.align		4
        /*0018*/ 	.word	0x00000000
	.align		4
        /*001c*/ 	.word	0xfffffffc


//--------------------- .text.matmul_kernel       --------------------------
	.section	.text.matmul_kernel,"ax",@progbits
	.align	128
        .global         matmul_kernel
        .type           matmul_kernel,@function
        .size           matmul_kernel,(.L_x_4 - matmul_kernel)
        .other          matmul_kernel,@"STO_CUDA_ENTRY STV_DEFAULT"
matmul_kernel:
.text.matmul_kernel:
[----:B------:R-:W0:Y:S08]  /*0000*/  LDC R1, c[0x0][0x28] ;  /* 0x00000a00ff017b82 */ /* 0x000e300000000800 */
[----:B------:R-:W1:Y:S01]  /*0010*/  LDC.64 R48, c[0x0][0x228] ;  /* 0x00008a00ff307b82 */ /* 0x000e620000000a00 */
[----:B------:R-:W2:Y:S01]  /*0020*/  S2R R153, SR_TID.X ;  /* 0x0000000000997919 */ /* 0x000ea20000002100 */
[----:B0-----:R-:W-:Y:S01]  /*0030*/  VIADD R1, R1, 0xfffffe40 ;  /* 0xfffffe4001017836 */ /* 0x001fe20000000000 */
[----:B------:R-:W-:Y:S01]  /*0040*/  ULDC UR7, c[0x0][0x230] ;  /* 0x00008c0000077ab9 */ /* 0x000fe20000000800 */
[----:B------:R-:W-:Y:S01]  /*0050*/  UMOV UR6, 0x400 ;  /* 0x0000040000067882 */ /* 0x000fe20000000000 */
[----:B------:R-:W-:-:S03]  /*0060*/  ULDC.64 UR14, c[0x0][0x208] ;  /* 0x00008200000e7ab9 */ /* 0x000fc60000000a00 */
[----:B------:R-:W0:Y:S08]  /*0070*/  S2UR UR4, SR_CTAID.X ;  /* 0x00000000000479c3 */ /* 0x000e300000002500 */
[----:B------:R-:W3:Y:S01]  /*0080*/  S2UR UR12, SR_CgaCtaId ;  /* 0x00000000000c79c3 */ /* 0x000ee20000008800 */
[----:B-1----:R-:W-:-:S07]  /*0090*/  VIADD R0, R49, 0x7f ;  /* 0x0000007f31007836 */ /* 0x002fce0000000000 */
[----:B------:R-:W1:Y:S01]  /*00a0*/  LDC R12, c[0x0][0x230] ;  /* 0x00008c00ff0c7b82 */ /* 0x000e620000000800 */
[----:B------:R-:W-:Y:S02]  /*00b0*/  SHF.R.S32.HI R3, RZ, 0x1f, R0 ;  /* 0x0000001fff037819 */ /* 0x000fe40000011400 */
[----:B0-----:R-:W-:Y:S01]  /*00c0*/  I2FP.F32.U32 R5, UR4 ;  /* 0x0000000400057c45 */ /* 0x001fe20008201000 */
[----:B------:R-:W-:Y:S01]  /*00d0*/  ULDC UR4, c[0x0][0x150] ;  /* 0x0000540000047ab9 */ /* 0x000fe20000000800 */
[----:B------:R-:W-:Y:S02]  /*00e0*/  LEA.HI R3, R3, R0, RZ, 0x7 ;  /* 0x0000000003037211 */ /* 0x000fe400078f38ff */
[----:B--2---:R-:W-:Y:S01]  /*00f0*/  LOP3.LUT R152, R153, 0x7f, RZ, 0xc0, !PT ;  /* 0x0000007f99987812 */ /* 0x004fe200078ec0ff */
[----:B------:R-:W-:Y:S01]  /*0100*/  FMUL R5, R5, UR4 ;  /* 0x0000000405057c20 */ /* 0x000fe20008400000 */
[----:B------:R-:W-:Y:S01]  /*0110*/  SHF.R.S32.HI R3, RZ, 0x7, R3 ;  /* 0x00000007ff037819 */ /* 0x000fe20000011403 */
[----:B---3--:R-:W-:-:S02]  /*0120*/  USHF.L.U32 UR5, UR12, 0x7, URZ ;  /* 0x000000070c057899 */ /* 0x008fc4000800063f */
[----:B------:R-:W-:Y:S02]  /*0130*/  ULEA UR12, UR12, UR6, 0x18 ;  /* 0x000000060c0c7291 */ /* 0x000fe4000f8ec03f */
[----:B------:R-:W-:Y:S01]  /*0140*/  IMAD.SHL.U32 R4, R3, 0x8, RZ ;  /* 0x0000000803047824 */ /* 0x000fe200078e00ff */
[----:B------:R-:W0:Y:S01]  /*0150*/  F2I.U32.TRUNC.NTZ R5, R5 ;  /* 0x0000000500057305 */ /* 0x000e22000020f000 */
[----:B------:R-:W-:-:S03]  /*0160*/  ULOP3.LUT UR5, UR5, 0x80, URZ, 0xc0, !UPT ;  /* 0x0000008005057892 */ /* 0x000fc6000f8ec03f */
[----:B------:R-:W-:Y:S01]  /*0170*/  IABS R7, R4 ;  /* 0x0000000400077213 */ /* 0x000fe20000000000 */
[----:B-1----:R-:W-:-:S03]  /*0180*/  VIADD R12, R12, 0x3f ;  /* 0x0000003f0c0c7836 */ /* 0x002fc60000000000 */
[----:B------:R-:W1:Y:S01]  /*0190*/  I2F.RP R0, R7 ;  /* 0x0000000700007306 */ /* 0x000e620000209400 */
[----:B0-----:R-:W-:-:S07]  /*01a0*/  IABS R11, R5 ;  /* 0x00000005000b7213 */ /* 0x001fce0000000000 */
[----:B-1----:R-:W0:Y:S02]  /*01b0*/  MUFU.RCP R0, R0 ;  /* 0x0000000000007308 */ /* 0x002e240000001000 */
[----:B0-----:R-:W-:Y:S01]  /*01c0*/  VIADD R2, R0, 0xffffffe ;  /* 0x0ffffffe00027836 */ /* 0x001fe20000000000 */
[----:B------:R-:W-:-:S05]  /*01d0*/  IABS R0, R4 ;  /* 0x0000000400007213 */ /* 0x000fca0000000000 */
[----:B------:R0:W1:Y:S01]  /*01e0*/  F2I.FTZ.U32.TRUNC.NTZ R3, R2 ;  /* 0x0000000200037305 */ /* 0x000062000021f000 */
[----:B------:R-:W-:Y:S02]  /*01f0*/  IMAD.MOV R0, RZ, RZ, -R0 ;  /* 0x000000ffff007224 */ /* 0x000fe400078e0a00 */
[----:B0-----:R-:W-:Y:S02]  /*0200*/  IMAD.MOV.U32 R2, RZ, RZ, RZ ;  /* 0x000000ffff027224 */ /* 0x001fe400078e00ff */
[----:B-1----:R-:W-:-:S04]  /*0210*/  IMAD.MOV R6, RZ, RZ, -R3 ;  /* 0x000000ffff067224 */ /* 0x002fc800078e0a03 */
[----:B------:R-:W-:-:S04]  /*0220*/  IMAD R9, R6, R7, RZ ;  /* 0x0000000706097224 */ /* 0x000fc800078e02ff */
[----:B------:R-:W-:-:S06]  /*0230*/  IMAD.HI.U32 R2, R3, R9, R2 ;  /* 0x0000000903027227 */ /* 0x000fcc00078e0002 */
[----:B------:R-:W-:-:S04]  /*0240*/  IMAD.HI.U32 R2, R2, R11, RZ ;  /* 0x0000000b02027227 */ /* 0x000fc800078e00ff */
[----:B------:R-:W-:-:S05]  /*0250*/  IMAD R0, R2, R0, R11 ;  /* 0x0000000002007224 */ /* 0x000fca00078e020b */
[----:B------:R-:W-:-:S13]  /*0260*/  ISETP.GT.U32.AND P1, PT, R7, R0, PT ;  /* 0x000000000700720c */ /* 0x000fda0003f24070 */
[----:B------:R-:W-:Y:S02]  /*0270*/  @!P1 IMAD.IADD R0, R0, 0x1, -R7 ;  /* 0x0000000100009824 */ /* 0x000fe400078e0a07 */
[----:B------:R-:W-:Y:S01]  /*0280*/  @!P1 VIADD R2, R2, 0x1 ;  /* 0x0000000102029836 */ /* 0x000fe20000000000 */
[----:B------:R-:W-:Y:S02]  /*0290*/  ISETP.NE.AND P1, PT, R4, RZ, PT ;  /* 0x000000ff0400720c */ /* 0x000fe40003f25270 */
[----:B------:R-:W-:Y:S02]  /*02a0*/  ISETP.GE.U32.AND P0, PT, R0, R7, PT ;  /* 0x000000070000720c */ /* 0x000fe40003f06070 */
[----:B------:R-:W-:-:S04]  /*02b0*/  LOP3.LUT R0, R5, R4, RZ, 0x3c, !PT ;  /* 0x0000000405007212 */ /* 0x000fc800078e3cff */
[----:B------:R-:W-:Y:S01]  /*02c0*/  ISETP.GE.AND P2, PT, R0, RZ, PT ;  /* 0x000000ff0000720c */ /* 0x000fe20003f46270 */
[----:B------:R-:W-:-:S05]  /*02d0*/  VIADD R0, R48, 0xff ;  /* 0x000000ff30007836 */ /* 0x000fca0000000000 */
[----:B------:R-:W-:Y:S01]  /*02e0*/  SHF.R.S32.HI R3, RZ, 0x1f, R0 ;  /* 0x0000001fff037819 */ /* 0x000fe20000011400 */
[----:B------:R-:W-:-:S03]  /*02f0*/  @P0 VIADD R2, R2, 0x1 ;  /* 0x0000000102020836 */ /* 0x000fc60000000000 */
[----:B------:R-:W-:-:S03]  /*0300*/  LEA.HI R3, R3, R0, RZ, 0x8 ;  /* 0x0000000003037211 */ /* 0x000fc600078f40ff */
[----:B------:R-:W-:Y:S01]  /*0310*/  @!P2 IMAD.MOV R2, RZ, RZ, -R2 ;  /* 0x000000ffff02a224 */ /* 0x000fe200078e0a02 */
[----:B------:R-:W-:-:S05]  /*0320*/  @!P1 LOP3.LUT R2, RZ, R4, RZ, 0x33, !PT ;  /* 0x00000004ff029212 */ /* 0x000fca00078e33ff */
[----:B------:R-:W-:Y:S02]  /*0330*/  IMAD.SHL.U32 R6, R2, 0x8, RZ ;  /* 0x0000000802067824 */ /* 0x000fe400078e00ff */
[----:B------:R-:W-:-:S03]  /*0340*/  IMAD.MOV R2, RZ, RZ, -R2 ;  /* 0x000000ffff027224 */ /* 0x000fc600078e0a02 */
[----:B------:R-:W-:Y:S01]  /*0350*/  LEA.HI.SX32 R3, R3, -R6, 0x18 ;  /* 0x8000000603037211 */ /* 0x000fe200078fc2ff */
[----:B------:R-:W-:-:S03]  /*0360*/  IMAD R4, R4, R2, R5 ;  /* 0x0000000204047224 */ /* 0x000fc600078e0205 */
[----:B------:R-:W-:Y:S02]  /*0370*/  VIMNMX R11, R3, 0x8, PT ;  /* 0x00000008030b7848 */ /* 0x000fe40003fe0100 */
[----:B------:R-:W-:Y:S02]  /*0380*/  IABS R9, R4 ;  /* 0x0000000400097213 */ /* 0x000fe40000000000 */
[----:B------:R-:W-:-:S04]  /*0390*/  IABS R7, R11 ;  /* 0x0000000b00077213 */ /* 0x000fc80000000000 */
[----:B------:R-:W0:Y:S08]  /*03a0*/  I2F.RP R0, R7 ;  /* 0x0000000700007306 */ /* 0x000e300000209400 */
[----:B0-----:R-:W0:Y:S02]  /*03b0*/  MUFU.RCP R0, R0 ;  /* 0x0000000000007308 */ /* 0x001e240000001000 */
[----:B0-----:R-:W-:-:S06]  /*03c0*/  VIADD R3, R0, 0xffffffe ;  /* 0x0ffffffe00037836 */ /* 0x001fcc0000000000 */
[----:B------:R-:W0:Y:S02]  /*03d0*/  F2I.FTZ.U32.TRUNC.NTZ R3, R3 ;  /* 0x0000000300037305 */ /* 0x000e24000021f000 */
[----:B0-----:R-:W-:-:S04]  /*03e0*/  IMAD.MOV R8, RZ, RZ, -R3 ;  /* 0x000000ffff087224 */ /* 0x001fc800078e0a03 */
[----:B------:R-:W-:Y:S01]  /*03f0*/  IMAD.MOV.U32 R2, RZ, RZ, R8 ;  /* 0x000000ffff027224 */ /* 0x000fe200078e0008 */
[----:B------:R-:W-:-:S03]  /*0400*/  IABS R8, R11 ;  /* 0x0000000b00087213 */ /* 0x000fc60000000000 */
[----:B------:R-:W-:Y:S02]  /*0410*/  IMAD R5, R2, R7, RZ ;  /* 0x0000000702057224 */ /* 0x000fe400078e02ff */
[----:B------:R-:W-:Y:S02]  /*0420*/  IMAD.MOV.U32 R2, RZ, RZ, RZ ;  /* 0x000000ffff027224 */ /* 0x000fe400078e00ff */
[----:B------:R-:W-:Y:S02]  /*0430*/  IMAD.MOV R0, RZ, RZ, -R8 ;  /* 0x000000ffff007224 */ /* 0x000fe400078e0a08 */
        /* <DEDUP_REMOVED lines=9> */
[----:B------:R-:W-:-:S07]  /*04d0*/  ISETP.GE.AND P2, PT, R0, RZ, PT ;  /* 0x000000ff0000720c */ /* 0x000fce0003f46270 */
[----:B------:R-:W-:Y:S01]  /*04e0*/  @P0 VIADD R2, R2, 0x1 ;  /* 0x0000000102020836 */ /* 0x000fe20000000000 */
[----:B------:R-:W-:-:S05]  /*04f0*/  ISETP.GT.AND P0, PT, R12, 0x3f, PT ;  /* 0x0000003f0c00780c */ /* 0x000fca0003f04270 */
[----:B------:R-:W-:Y:S01]  /*0500*/  @!P2 IMAD.MOV R2, RZ, RZ, -R2 ;  /* 0x000000ffff02a224 */ /* 0x000fe200078e0a02 */
[----:B------:R-:W-:-:S05]  /*0510*/  @!P1 LOP3.LUT R2, RZ, R11, RZ, 0x33, !PT ;  /* 0x0000000bff029212 */ /* 0x000fca00078e33ff */
[----:B------:R-:W-:Y:S02]  /*0520*/  IMAD.MOV R0, RZ, RZ, -R2 ;  /* 0x000000ffff007224 */ /* 0x000fe400078e0a02 */
[----:B------:R-:W-:Y:S02]  /*0530*/  IMAD.SHL.U32 R2, R2, 0x80, RZ ;  /* 0x0000008002027824 */ /* 0x000fe400078e00ff */
[----:B------:R-:W-:Y:S02]  /*0540*/  IMAD R0, R11, R0, R4 ;  /* 0x000000000b007224 */ /* 0x000fe400078e0204 */
[----:B------:R-:W-:Y:S02]  /*0550*/  IMAD.U32 R4, RZ, RZ, UR7 ;  /* 0x00000007ff047e24 */ /* 0x000fe4000f8e00ff */
[----:B------:R-:W-:-:S05]  /*0560*/  IMAD.IADD R0, R6, 0x1, R0 ;  /* 0x0000000106007824 */ /* 0x000fca00078e0200 */
[----:B------:R-:W-:-:S13]  /*0570*/  R2UR UR4, R0 ;  /* 0x00000000000472ca */ /* 0x000fda00000e0000 */
[----:B------:R-:W-:-:S06]  /*0580*/  ULEA UR4, UR4, UR5, 0x8 ;  /* 0x0000000504047291 */ /* 0x000fcc000f8e403f */
[----:B------:R-:W-:-:S05]  /*0590*/  VIADD R17, R152, UR4 ;  /* 0x0000000498117c36 */ /* 0x000fca0008000000 */
[----:B------:R0:W-:Y:S01]  /*05a0*/  STL [R1+0x170], R17 ;  /* 0x0001701101007387 */ /* 0x0001e20000100800 */
[----:B------:R-:W-:Y:S05]  /*05b0*/  @P0 BRA `(.L_x_0) ;  /* 0x00000004000c0947 */ /* 0x000fea0003800000 */
[----:B------:R-:W-:Y:S01]  /*05c0*/  IMAD.SHL.U32 R0, R153, 0x8, RZ ;  /* 0x0000000899007824 */ /* 0x000fe200078e00ff */
[----:B------:R-:W-:Y:S02]  /*05d0*/  CS2R R88, SRZ ;  /* 0x0000000000587805 */ /* 0x000fe4000001ff00 */
[----:B------:R-:W-:Y:S02]  /*05e0*/  CS2R R90, SRZ ;  /* 0x00000000005a7805 */ /* 0x000fe4000001ff00 */
[----:B------:R-:W-:Y:S02]  /*05f0*/  CS2R R92, SRZ ;  /* 0x00000000005c7805 */ /* 0x000fe4000001ff00 */
[----:B------:R-:W-:Y:S01]  /*0600*/  CS2R R94, SRZ ;  /* 0x00000000005e7805 */ /* 0x000fe2000001ff00 */
[----:B------:R1:W-:Y:S01]  /*0610*/  STL [R1+0x174], R0 ;  /* 0x0001740001007387 */ /* 0x0003e20000100800 */
[----:B------:R-:W-:Y:S02]  /*0620*/  CS2R R96, SRZ ;  /* 0x0000000000607805 */ /* 0x000fe4000001ff00 */
[----:B------:R-:W-:-:S02]  /*0630*/  CS2R R98, SRZ ;  /* 0x0000000000627805 */ /* 0x000fc4000001ff00 */
[----:B------:R-:W-:Y:S02]  /*0640*/  CS2R R100, SRZ ;  /* 0x0000000000647805 */ /* 0x000fe4000001ff00 */
[----:B------:R-:W-:Y:S02]  /*0650*/  CS2R R102, SRZ ;  /* 0x0000000000667805 */ /* 0x000fe4000001ff00 */
[----:B------:R-:W-:Y:S02]  /*0660*/  CS2R R104, SRZ ;  /* 0x0000000000687805 */ /* 0x000fe4000001ff00 */
[----:B------:R-:W-:Y:S02]  /*0670*/  CS2R R106, SRZ ;  /* 0x00000000006a7805 */ /* 0x000fe4000001ff00 */
        /* <DEDUP_REMOVED lines=53> */
[----:B------:R-:W-:Y:S01]  /*09d0*/  CS2R R86, SRZ ;  /* 0x0000000000567805 */ /* 0x000fe2000001ff00 */
[----:B-1----:R-:W-:Y:S06]  /*09e0*/  BRA `(.L_x_1) ;  /* 0x0000009c00b07947 */ /* 0x002fec0003800000 */
.L_x_0:
[----:B------:R-:W-:Y:S01]  /*09f0*/  IABS R11, R48 ;  /* 0x00000030000b7213 */ /* 0x000fe20000000000 */
[----:B------:R-:W-:Y:S01]  /*0a00*/  ULDC UR4, c[0x0][0x234] ;  /* 0x00008d0000047ab9 */ /* 0x000fe20000000800 */
[----:B------:R-:W-:Y:S01]  /*0a10*/  IABS R3, R49 ;  /* 0x0000003100037213 */ /* 0x000fe20000000000 */
[----:B------:R-:W-:Y:S01]  /*0a20*/  ULDC.64 UR8, c[0x0][0x218] ;  /* 0x0000860000087ab9 */ /* 0x000fe20000000a00 */
[----:B------:R-:W1:Y:S01]  /*0a30*/  I2F.RP R0, R11 ;  /* 0x0000000b00007306 */ /* 0x000e620000209400 */
[----:B------:R-:W-:Y:S01]  /*0a40*/  ISETP.GE.AND P1, PT, R17, RZ, PT ;  /* 0x000000ff1100720c */ /* 0x000fe20003f26270 */
[----:B------:R-:W-:Y:S01]  /*0a50*/  ULDC.64 UR6, c[0x0][0x210] ;  /* 0x0000840000067ab9 */ /* 0x000fe20000000a00 */
[----:B------:R-:W-:Y:S01]  /*0a60*/  LEA.HI R64, R153, R2, RZ, 0x1a ;  /* 0x0000000299407211 */ /* 0x000fe200078fd0ff */
[----:B------:R-:W-:Y:S01]  /*0a70*/  USHF.R.U32.HI UR13, URZ, 0x4, UR12 ;  /* 0x000000043f0d7899 */ /* 0x000fe2000801160c */
[----:B------:R-:W-:Y:S01]  /*0a80*/  CS2R R92, SRZ ;  /* 0x00000000005c7805 */ /* 0x000fe2000001ff00 */
[----:B------:R-:W-:Y:S01]  /*0a90*/  UMOV UR5, URZ ;  /* 0x0000003f00057c82 */ /* 0x000fe20008000000 */
[----:B------:R-:W-:Y:S01]  /*0aa0*/  CS2R R94, SRZ ;  /* 0x00000000005e7805 */ /* 0x000fe2000001ff00 */
[----:B------:R-:W2:Y:S01]  /*0ab0*/  I2F.RP R5, R3 ;  /* 0x0000000300057306 */ /* 0x000ea20000209400 */
[C---:B------:R-:W-:Y:S01]  /*0ac0*/  VIADD R77, R64.reuse, 0x7e ;  /* 0x0000007e404d7836 */ /* 0x040fe20000000000 */
[----:B------:R-:W-:Y:S01]  /*0ad0*/  USGXT.U32 UR13, UR13, 0xe ;  /* 0x0000000e0d0d789a */ /* 0x000fe20008000000 */
[C---:B------:R-:W-:Y:S01]  /*0ae0*/  VIADD R79, R64.reuse, 0x6e ;  /* 0x0000006e404f7836 */ /* 0x040fe20000000000 */
[----:B------:R-:W-:Y:S01]  /*0af0*/  CS2R R96, SRZ ;  /* 0x0000000000607805 */ /* 0x000fe2000001ff00 */
[C---:B------:R-:W-:Y:S01]  /*0b00*/  VIADD R81, R64.reuse, 0x5e ;  /* 0x0000005e40517836 */ /* 0x040fe20000000000 */
[----:B------:R-:W-:Y:S01]  /*0b10*/  CS2R R98, SRZ ;  /* 0x0000000000627805 */ /* 0x000fe2000001ff00 */
[C---:B------:R-:W-:Y:S01]  /*0b20*/  VIADD R83, R64.reuse, 0x4e ;  /* 0x0000004e40537836 */ /* 0x040fe20000000000 */
[----:B-1----:R-:W1:Y:S01]  /*0b30*/  MUFU.RCP R0, R0 ;  /* 0x0000000000007308 */ /* 0x002e620000001000 */
[C---:B------:R-:W-:Y:S01]  /*0b40*/  VIADD R85, R64.reuse, 0x3e ;  /* 0x0000003e40557836 */ /* 0x040fe20000000000 */
[----:B------:R-:W-:Y:S01]  /*0b50*/  CS2R R100, SRZ ;  /* 0x0000000000647805 */ /* 0x000fe2000001ff00 */
[C---:B------:R-:W-:Y:S01]  /*0b60*/  VIADD R86, R64.reuse, 0x2e ;  /* 0x0000002e40567836 */ /* 0x040fe20000000000 */
[----:B------:R-:W-:Y:S01]  /*0b70*/  CS2R R102, SRZ ;  /* 0x0000000000667805 */ /* 0x000fe2000001ff00 */
[C---:B------:R-:W-:Y:S01]  /*0b80*/  VIADD R87, R64.reuse, 0x1e ;  /* 0x0000001e40577836 */ /* 0x040fe20000000000 */
[----:B------:R-:W-:Y:S01]  /*0b90*/  CS2R R104, SRZ ;  /* 0x0000000000687805 */ /* 0x000fe2000001ff00 */
[----:B------:R-:W-:Y:S01]  /*0ba0*/  VIADD R64, R64, 0xe ;  /* 0x0000000e40407836 */ /* 0x000fe20000000000 */
[----:B--2---:R-:W2:Y:S01]  /*0bb0*/  MUFU.RCP R5, R5 ;  /* 0x0000000500057308 */ /* 0x004ea20000001000 */
[----:B------:R-:W-:-:S02]  /*0bc0*/  CS2R R106, SRZ ;  /* 0x00000000006a7805 */ /* 0x000fc4000001ff00 */
[----:B------:R-:W-:Y:S02]  /*0bd0*/  IABS R71, R87 ;  /* 0x0000005700477213 */ /* 0x000fe40000000000 */
[----:B------:R-:W-:Y:S02]  /*0be0*/  CS2R R108, SRZ ;  /* 0x00000000006c7805 */ /* 0x000fe4000001ff00 */
[----:B------:R-:W-:Y:S02]  /*0bf0*/  IABS R73, R64 ;  /* 0x0000004000497213 */ /* 0x000fe40000000000 */
[----:B------:R-:W-:Y:S02]  /*0c00*/  CS2R R110, SRZ ;  /* 0x00000000006e7805 */ /* 0x000fe4000001ff00 */
[----:B------:R-:W-:Y:S02]  /*0c10*/  CS2R R112, SRZ ;  /* 0x0000000000707805 */ /* 0x000fe4000001ff00 */
[----:B------:R-:W-:-:S02]  /*0c20*/  CS2R R114, SRZ ;  /* 0x0000000000727805 */ /* 0x000fc4000001ff00 */
[----:B------:R-:W-:Y:S01]  /*0c30*/  CS2R R116, SRZ ;  /* 0x0000000000747805 */ /* 0x000fe2000001ff00 */
[----:B-1----:R-:W-:Y:S01]  /*0c40*/  VIADD R6, R0, 0xffffffe ;  /* 0x0ffffffe00067836 */ /* 0x002fe20000000000 */
[----:B------:R-:W-:Y:S02]  /*0c50*/  IABS R0, R17 ;  /* 0x0000001100007213 */ /* 0x000fe40000000000 */
[----:B------:R-:W-:Y:S02]  /*0c60*/  CS2R R118, SRZ ;  /* 0x0000000000767805 */ /* 0x000fe4000001ff00 */
[----:B------:R-:W-:Y:S01]  /*0c70*/  CS2R R120, SRZ ;  /* 0x0000000000787805 */ /* 0x000fe2000001ff00 */
[----:B------:R1:W3:Y:S01]  /*0c80*/  F2I.FTZ.U32.TRUNC.NTZ R7, R6 ;  /* 0x0000000600077305 */ /* 0x0002e2000021f000 */
[----:B------:R-:W-:Y:S02]  /*0c90*/  CS2R R122, SRZ ;  /* 0x00000000007a7805 */ /* 0x000fe4000001ff00 */
[----:B------:R-:W-:-:S02]  /*0ca0*/  CS2R R124, SRZ ;  /* 0x00000000007c7805 */ /* 0x000fc4000001ff00 */
[----:B------:R-:W-:Y:S01]  /*0cb0*/  CS2R R126, SRZ ;  /* 0x00000000007e7805 */ /* 0x000fe2000001ff00 */
[----:B--2---:R-:W-:Y:S01]  /*0cc0*/  VIADD R8, R5, 0xffffffe ;  /* 0x0ffffffe05087836 */ /* 0x004fe20000000000 */
[----:B------:R-:W-:Y:S02]  /*0cd0*/  CS2R R128, SRZ ;  /* 0x0000000000807805 */ /* 0x000fe4000001ff00 */
[----:B------:R-:W-:Y:S02]  /*0ce0*/  CS2R R130, SRZ ;  /* 0x0000000000827805 */ /* 0x000fe4000001ff00 */
[----:B------:R-:W-:Y:S01]  /*0cf0*/  CS2R R132, SRZ ;  /* 0x0000000000847805 */ /* 0x000fe2000001ff00 */
[----:B------:R2:W4:Y:S01]  /*0d00*/  F2I.FTZ.U32.TRUNC.NTZ R9, R8 ;  /* 0x0000000800097305 */ /* 0x000522000021f000 */
[----:B-1----:R-:W-:Y:S01]  /*0d10*/  IMAD.MOV.U32 R6, RZ, RZ, RZ ;  /* 0x000000ffff067224 */ /* 0x002fe200078e00ff */
[----:B------:R-:W-:Y:S02]  /*0d20*/  CS2R R134, SRZ ;  /* 0x0000000000867805 */ /* 0x000fe4000001ff00 */
[----:B------:R-:W-:-:S02]  /*0d30*/  CS2R R136, SRZ ;  /* 0x0000000000887805 */ /* 0x000fc4000001ff00 */
[----:B------:R-:W-:Y:S02]  /*0d40*/  CS2R R138, SRZ ;  /* 0x00000000008a7805 */ /* 0x000fe4000001ff00 */
[----:B------:R-:W-:Y:S02]  /*0d50*/  CS2R R140, SRZ ;  /* 0x00000000008c7805 */ /* 0x000fe4000001ff00 */
[----:B------:R-:W-:Y:S01]  /*0d60*/  CS2R R142, SRZ ;  /* 0x00000000008e7805 */ /* 0x000fe2000001ff00 */
[----:B---3--:R-:W-:Y:S01]  /*0d70*/  IMAD.MOV R10, RZ, RZ, -R7 ;  /* 0x000000ffff0a7224 */ /* 0x008fe200078e0a07 */
[----:B------:R-:W-:Y:S01]  /*0d80*/  CS2R R144, SRZ ;  /* 0x0000000000907805 */ /* 0x000fe2000001ff00 */
[----:B--2---:R-:W-:Y:S01]  /*0d90*/  IMAD.MOV.U32 R8, RZ, RZ, RZ ;  /* 0x000000ffff087224 */ /* 0x004fe200078e00ff */
[----:B------:R-:W-:Y:S01]  /*0da0*/  CS2R R146, SRZ ;  /* 0x0000000000927805 */ /* 0x000fe2000001ff00 */
[----:B------:R-:W-:Y:S01]  /*0db0*/  IMAD R13, R10, R11, RZ ;  /* 0x0000000b0a0d7224 */ /* 0x000fe200078e02ff */
[----:B------:R-:W-:-:S02]  /*0dc0*/  CS2R R148, SRZ ;  /* 0x0000000000947805 */ /* 0x000fc4000001ff00 */
[----:B------:R-:W-:Y:S01]  /*0dd0*/  CS2R R150, SRZ ;  /* 0x0000000000967805 */ /* 0x000fe2000001ff00 */
[----:B------:R-:W-:Y:S01]  /*0de0*/  UMOV UR10, 0xfffffffe ;  /* 0xfffffffe000a7882 */ /* 0x000fe20000000000 */
[----:B------:R-:W-:Y:S01]  /*0df0*/  IMAD.HI.U32 R7, R7, R13, R6 ;  /* 0x0000000d07077227 */ /* 0x000fe200078e0006 */
[----:B------:R-:W-:Y:S01]  /*0e00*/  SHF.R.U32.HI R6, RZ, 0x6, R153 ;  /* 0x00000006ff067819 */ /* 0x000fe20000011699 */
[----:B------:R-:W-:Y:S01]  /*0e10*/  UMOV UR11, 0x7fffffdf ;  /* 0x7fffffdf000b7882 */ /* 0x000fe20000000000 */
[----:B------:R-:W-:Y:S02]  /*0e20*/  ULDC UR16, c[0x0][0x238] ;  /* 0x00008e0000107ab9 */ /* 0x000fe40000000800 */
[----:B------:R-:W-:Y:S01]  /*0e30*/  SGXT.U32 R5, R6, 0x1 ;  /* 0x000000010605781a */ /* 0x000fe20000000000 */
[----:B------:R-:W-:-:S03]  /*0e40*/  IMAD.HI.U32 R7, R7, R0, RZ ;  /* 0x0000000007077227 */ /* 0x000fc600078e00ff */
[----:B------:R-:W-:Y:S01]  /*0e50*/  LOP3.LUT R5, R2, R5, RZ, 0xfc, !PT ;  /* 0x0000000502057212 */ /* 0x000fe200078efcff */
[----:B------:R-:W-:Y:S02]  /*0e60*/  IMAD.MOV R7, RZ, RZ, -R7 ;  /* 0x000000ffff077224 */ /* 0x000fe400078e0a07 */
[--C-:B----4-:R-:W-:Y:S01]  /*0e70*/  IMAD.MOV R6, RZ, RZ, -R9.reuse ;  /* 0x000000ffff067224 */ /* 0x110fe200078e0a09 */
[----:B------:R-:W-:Y:S01]  /*0e80*/  LOP3.LUT R14, R5, 0x7c, RZ, 0xfc, !PT ;  /* 0x0000007c050e7812 */ /* 0x000fe200078efcff */
[----:B------:R-:W-:Y:S01]  /*0e90*/  IMAD R0, R11, R7, R0 ;  /* 0x000000070b007224 */ /* 0x000fe200078e0200 */
[----:B------:R-:W-:Y:S01]  /*0ea0*/  LOP3.LUT R15, R5, 0x7a, RZ, 0xfc, !PT ;  /* 0x0000007a050f7812 */ /* 0x000fe200078efcff */
[----:B------:R-:W-:Y:S01]  /*0eb0*/  IMAD R7, R6, R3, RZ ;  /* 0x0000000306077224 */ /* 0x000fe200078e02ff */
[----:B------:R-:W-:Y:S02]  /*0ec0*/  IABS R10, R14 ;  /* 0x0000000e000a7213 */ /* 0x000fe40000000000 */
[----:B------:R-:W-:Y:S01]  /*0ed0*/  IABS R13, R15 ;  /* 0x0000000f000d7213 */ /* 0x000fe20000000000 */
[----:B------:R-:W-:Y:S01]  /*0ee0*/  IMAD.HI.U32 R6, R9, R7, R8 ;  /* 0x0000000709067227 */ /* 0x000fe200078e0008 */
[----:B------:R-:W-:-:S02]  /*0ef0*/  ISETP.GT.U32.AND P0, PT, R11, R0, PT ;  /* 0x000000000b00720c */ /* 0x000fc40003f04070 */
[C---:B------:R-:W-:Y:S01]  /*0f00*/  LOP3.LUT R16, R5.reuse, 0x78, RZ, 0xfc, !PT ;  /* 0x0000007805107812 */ /* 0x040fe200078efcff */
[----:B------:R-:W-:Y:S01]  /*0f10*/  IMAD.MOV.U32 R9, RZ, RZ, R10 ;  /* 0x000000ffff097224 */ /* 0x000fe200078e000a */
[----:B------:R-:W-:Y:S01]  /*0f20*/  ISETP.GE.AND P5, PT, R14, RZ, PT ;  /* 0x000000ff0e00720c */ /* 0x000fe20003fa6270 */
[----:B------:R-:W-:Y:S01]  /*0f30*/  IMAD.HI.U32 R8, R6, R13, RZ ;  /* 0x0000000d06087227 */ /* 0x000fe200078e00ff */
[----:B------:R-:W-:Y:S02]  /*0f40*/  IABS R14, R16 ;  /* 0x00000010000e7213 */ /* 0x000fe40000000000 */
[----:B------:R-:W-:Y:S01]  /*0f50*/  ISETP.GE.AND P2, PT, R16, RZ, PT ;  /* 0x000000ff1000720c */ /* 0x000fe20003f46270 */
[----:B------:R-:W-:Y:S01]  /*0f60*/  IMAD.HI.U32 R7, R6, R9, RZ ;  /* 0x0000000906077227 */ /* 0x000fe200078e00ff */
[C---:B------:R-:W-:Y:S02]  /*0f70*/  LOP3.LUT R16, R5.reuse, 0x76, RZ, 0xfc, !PT ;  /* 0x0000007605107812 */ /* 0x040fe400078efcff */
[----:B------:R-:W-:Y:S01]  /*0f80*/  LOP3.LUT R20, R5, 0x74, RZ, 0xfc, !PT ;  /* 0x0000007405147812 */ /* 0x000fe200078efcff */
[----:B------:R-:W-:Y:S01]  /*0f90*/  IMAD.MOV R10, RZ, RZ, -R7 ;  /* 0x000000ffff0a7224 */ /* 0x000fe200078e0a07 */
[----:B------:R-:W-:Y:S01]  /*0fa0*/  ISETP.GE.AND P3, PT, R15, RZ, PT ;  /* 0x000000ff0f00720c */ /* 0x000fe20003f66270 */
[----:B------:R-:W-:Y:S01]  /*0fb0*/  IMAD.MOV R8, RZ, RZ, -R8 ;  /* 0x000000ffff087224 */ /* 0x000fe200078e0a08 */
[----:B------:R-:W-:Y:S01]  /*0fc0*/  IABS R15, R20 ;  /* 0x00000014000f7213 */ /* 0x000fe20000000000 */
[----:B------:R-:W-:Y:S01]  /*0fd0*/  IMAD R7, R3, R10, R9 ;  /* 0x0000000a03077224 */ /* 0x000fe200078e0209 */
[----:B------:R-:W-:Y:S01]  /*0fe0*/  LOP3.LUT R21, R5, 0x72, RZ, 0xfc, !PT ;  /* 0x0000007205157812 */ /* 0x000fe200078efcff */
[C---:B------:R-:W-:Y:S01]  /*0ff0*/  IMAD R8, R3.reuse, R8, R13 ;  /* 0x0000000803087224 */ /* 0x040fe200078e020d */
[----:B------:R-:W-:Y:S01]  /*1000*/  IABS R13, R16 ;  /* 0x00000010000d7213 */ /* 0x000fe20000000000 */
[----:B------:R-:W-:Y:S01]  /*1010*/  @!P0 IMAD.IADD R0, R0, 0x1, -R11 ;  /* 0x0000000100008824 */ /* 0x000fe200078e0a0b */
[C---:B------:R-:W-:Y:S01]  /*1020*/  ISETP.GT.U32.AND P0, PT, R3.reuse, R7, PT ;  /* 0x000000070300720c */ /* 0x040fe20003f04070 */
[----:B------:R-:W-:Y:S01]  /*1030*/  IMAD.HI.U32 R9, R6, R14, RZ ;  /* 0x0000000e06097227 */ /* 0x000fe200078e00ff */
[----:B------:R-:W-:-:S02]  /*1040*/  ISETP.GT.U32.AND P6, PT, R3, R8, PT ;  /* 0x000000080300720c */ /* 0x000fc40003fc4070 */
[----:B------:R-:W-:Y:S01]  /*1050*/  ISETP.GT.U32.AND P4, PT, R11, R0, PT ;  /* 0x000000000b00720c */ /* 0x000fe20003f84070 */
[----:B------:R-:W-:Y:S01]  /*1060*/  IMAD.HI.U32 R10, R6, R13, RZ ;  /* 0x0000000d060a7227 */ /* 0x000fe200078e00ff */
[C---:B------:R-:W-:Y:S02]  /*1070*/  LOP3.LUT R22, R5.reuse, 0x70, RZ, 0xfc, !PT ;  /* 0x0000007005167812 */ /* 0x040fe400078efcff */
[C---:B------:R-:W-:Y:S01]  /*1080*/  LOP3.LUT R23, R5.reuse, 0x6c, RZ, 0xfc, !PT ;  /* 0x0000006c05177812 */ /* 0x040fe200078efcff */
[----:B------:R-:W-:Y:S01]  /*1090*/  IMAD.MOV R9, RZ, RZ, -R9 ;  /* 0x000000ffff097224 */ /* 0x000fe200078e0a09 */
[----:B------:R-:W-:Y:S01]  /*10a0*/  LOP3.LUT R24, R5, 0x6a, RZ, 0xfc, !PT ;  /* 0x0000006a05187812 */ /* 0x000fe200078efcff */
[----:B------:R-:W-:Y:S01]  /*10b0*/  IMAD.MOV R10, RZ, RZ, -R10 ;  /* 0x000000ffff0a7224 */ /* 0x000fe200078e0a0a */
[----:B0-----:R-:W-:Y:S01]  /*10c0*/  IABS R17, R22 ;  /* 0x0000001600117213 */ /* 0x001fe20000000000 */
[C---:B------:R-:W-:Y:S01]  /*10d0*/  IMAD R9, R3.reuse, R9, R14 ;  /* 0x0000000903097224 */ /* 0x040fe200078e020e */
[----:B------:R-:W-:Y:S01]  /*10e0*/  IABS R18, R23 ;  /* 0x0000001700127213 */ /* 0x000fe20000000000 */
[----:B------:R-:W-:Y:S01]  /*10f0*/  IMAD R10, R3, R10, R13 ;  /* 0x0000000a030a7224 */ /* 0x000fe200078e020d */
[----:B------:R-:W-:Y:S01]  /*1100*/  IABS R19, R24 ;  /* 0x0000001800137213 */ /* 0x000fe20000000000 */
[--C-:B------:R-:W-:Y:S01]  /*1110*/  @!P0 IMAD.IADD R7, R7, 0x1, -R3.reuse ;  /* 0x0000000107078824 */ /* 0x100fe200078e0a03 */
[C---:B------:R-:W-:Y:S01]  /*1120*/  ISETP.GT.U32.AND P0, PT, R3.reuse, R9, PT ;  /* 0x000000090300720c */ /* 0x040fe20003f04070 */
[----:B------:R-:W-:Y:S01]  /*1130*/  @!P6 IMAD.IADD R8, R8, 0x1, -R3 ;  /* 0x000000010808e824 */ /* 0x000fe200078e0a03 */
[----:B------:R-:W-:Y:S01]  /*1140*/  ISETP.GT.U32.AND P6, PT, R3, R10, PT ;  /* 0x0000000a0300720c */ /* 0x000fe20003fc4070 */
[----:B------:R-:W-:Y:S01]  /*1150*/  @!P4 IMAD.IADD R0, R0, 0x1, -R11 ;  /* 0x000000010000c824 */ /* 0x000fe200078e0a0b */
[----:B------:R-:W-:Y:S01]  /*1160*/  ISETP.NE.AND P4, PT, R48, RZ, PT ;  /* 0x000000ff3000720c */ /* 0x000fe20003f85270 */
[----:B------:R-:W-:Y:S01]  /*1170*/  IMAD.HI.U32 R11, R6, R15, RZ ;  /* 0x0000000f060b7227 */ /* 0x000fe200078e00ff */
[----:B------:R-:W-:-:S02]  /*1180*/  LOP3.LUT R25, R5, 0x68, RZ, 0xfc, !PT ;  /* 0x0000006805197812 */ /* 0x000fc400078efcff */
[C---:B------:R-:W-:Y:S01]  /*1190*/  LOP3.LUT R26, R5.reuse, 0x66, RZ, 0xfc, !PT ;  /* 0x00000066051a7812 */ /* 0x040fe200078efcff */
[----:B------:R-:W-:Y:S01]  /*11a0*/  IMAD.MOV R14, RZ, RZ, -R11 ;  /* 0x000000ffff0e7224 */ /* 0x000fe200078e0a0b */
[----:B------:R-:W-:Y:S01]  /*11b0*/  LOP3.LUT R27, R5, 0x62, RZ, 0xfc, !PT ;  /* 0x00000062051b7812 */ /* 0x000fe200078efcff */
[----:B------:R-:W-:Y:S01]  /*11c0*/  @!P1 IMAD.MOV R0, RZ, RZ, -R0 ;  /* 0x000000ffff009224 */ /* 0x000fe200078e0a00 */
[C---:B------:R-:W-:Y:S01]  /*11d0*/  ISETP.GT.U32.AND P1, PT, R3.reuse, R7, PT ;  /* 0x000000070300720c */ /* 0x040fe20003f24070 */
[----:B------:R-:W-:Y:S01]  /*11e0*/  IMAD R11, R3, R14, R15 ;  /* 0x0000000e030b7224 */ /* 0x000fe200078e020f */
[----:B------:R-:W-:Y:S01]  /*11f0*/  IABS R14, R21 ;  /* 0x00000015000e7213 */ /* 0x000fe20000000000 */
[--C-:B------:R-:W-:Y:S01]  /*1200*/  @!P0 IMAD.IADD R9, R9, 0x1, -R3.reuse ;  /* 0x0000000109098824 */ /* 0x100fe200078e0a03 */
[----:B------:R-:W-:Y:S01]  /*1210*/  ISETP.GT.U32.AND P0, PT, R3, R8, PT ;  /* 0x000000080300720c */ /* 0x000fe20003f04070 */
[----:B------:R-:W-:Y:S01]  /*1220*/  @!P6 IMAD.IADD R10, R10, 0x1, -R3 ;  /* 0x000000010a0ae824 */ /* 0x000fe200078e0a03 */
[----:B------:R-:W-:Y:S01]  /*1230*/  @!P4 LOP3.LUT R0, RZ, R48, RZ, 0x33, !PT ;  /* 0x00000030ff00c212 */ /* 0x000fe200078e33ff */
[----:B------:R-:W-:Y:S01]  /*1240*/  IMAD.HI.U32 R13, R6, R14, RZ ;  /* 0x0000000e060d7227 */ /* 0x000fe200078e00ff */
[----:B------:R-:W-:-:S02]  /*1250*/  ISETP.GE.AND P4, PT, R16, RZ, PT ;  /* 0x000000ff1000720c */ /* 0x000fc40003f86270 */
[----:B------:R-:W-:Y:S01]  /*1260*/  ISETP.GT.U32.AND P6, PT, R3, R10, PT ;  /* 0x0000000a0300720c */ /* 0x000fe20003fc4070 */
[----:B------:R-:W-:Y:S01]  /*1270*/  IMAD.MOV R13, RZ, RZ, -R13 ;  /* 0x000000ffff0d7224 */ /* 0x000fe200078e0a0d */
[----:B------:R-:W-:Y:S01]  /*1280*/  LOP3.LUT R28, R5, 0x5a, RZ, 0xfc, !PT ;  /* 0x0000005a051c7812 */ /* 0x000fe200078efcff */
[--C-:B------:R-:W-:Y:S01]  /*1290*/  @!P1 IMAD.IADD R7, R7, 0x1, -R3.reuse ;  /* 0x0000000107079824 */ /* 0x100fe200078e0a03 */
[C---:B------:R-:W-:Y:S01]  /*12a0*/  ISETP.GT.U32.AND P1, PT, R3.reuse, R9, PT ;  /* 0x000000090300720c */ /* 0x040fe20003f24070 */
[----:B------:R-:W-:Y:S01]  /*12b0*/  IMAD R13, R3, R13, R14 ;  /* 0x0000000d030d7224 */ /* 0x000fe200078e020e */
[----:B------:R-:W-:Y:S01]  /*12c0*/  LOP3.LUT R29, R5, 0x58, RZ, 0xfc, !PT ;  /* 0x00000058051d7812 */ /* 0x000fe200078efcff */
[----:B------:R-:W-:Y:S01]  /*12d0*/  @!P0 IMAD.IADD R8, R8, 0x1, -R3 ;  /* 0x0000000108088824 */ /* 0x000fe200078e0a03 */
[----:B------:R-:W-:Y:S01]  /*12e0*/  ISETP.GT.U32.AND P0, PT, R3, R11, PT ;  /* 0x0000000b0300720c */ /* 0x000fe20003f04070 */
[----:B------:R-:W-:Y:S01]  /*12f0*/  IMAD.HI.U32 R14, R6, R17, RZ ;  /* 0x00000011060e7227 */ /* 0x000fe200078e00ff */
[----:B------:R-:W-:-:S02]  /*1300*/  LOP3.LUT R36, R5, 0x52, RZ, 0xfc, !PT ;  /* 0x0000005205247812 */ /* 0x000fc400078efcff */
[----:B------:R-:W-:Y:S01]  /*1310*/  LOP3.LUT R34, R5, 0x54, RZ, 0xfc, !PT ;  /* 0x0000005405227812 */ /* 0x000fe200078efcff */
[--C-:B------:R-:W-:Y:S01]  /*1320*/  @!P6 IMAD.IADD R10, R10, 0x1, -R3.reuse ;  /* 0x000000010a0ae824 */ /* 0x100fe200078e0a03 */
[----:B------:R-:W-:Y:S01]  /*1330*/  ISETP.GT.U32.AND P6, PT, R3, R13, PT ;  /* 0x0000000d0300720c */ /* 0x000fe20003fc4070 */
[C---:B------:R-:W-:Y:S01]  /*1340*/  IMAD.HI.U32 R15, R6.reuse, R18, RZ ;  /* 0x00000012060f7227 */ /* 0x040fe200078e00ff */
[----:B------:R-:W-:Y:S02]  /*1350*/  IABS R30, R36 ;  /* 0x00000024001e7213 */ /* 0x000fe40000000000 */
[C---:B------:R-:W-:Y:S01]  /*1360*/  LOP3.LUT R37, R5.reuse, 0x50, RZ, 0xfc, !PT ;  /* 0x0000005005257812 */ /* 0x040fe200078efcff */
[----:B------:R-:W-:Y:S01]  /*1370*/  IMAD.HI.U32 R16, R6, R19, RZ ;  /* 0x0000001306107227 */ /* 0x000fe200078e00ff */
[----:B------:R-:W-:Y:S02]  /*1380*/  LOP3.LUT R38, R5, 0x4c, RZ, 0xfc, !PT ;  /* 0x0000004c05267812 */ /* 0x000fe400078efcff */
[----:B------:R-:W-:Y:S01]  /*1390*/  IABS R31, R37 ;  /* 0x00000025001f7213 */ /* 0x000fe20000000000 */
[--C-:B------:R-:W-:Y:S01]  /*13a0*/  @!P0 IMAD.IADD R11, R11, 0x1, -R3.reuse ;  /* 0x000000010b0b8824 */ /* 0x100fe200078e0a03 */
[----:B------:R-:W-:Y:S01]  /*13b0*/  ISETP.GE.AND P0, PT, R21, RZ, PT ;  /* 0x000000ff1500720c */ /* 0x000fe20003f06270 */
[----:B------:R-:W-:Y:S01]  /*13c0*/  IMAD.MOV R14, RZ, RZ, -R14 ;  /* 0x000000ffff0e7224 */ /* 0x000fe200078e0a0e */
[----:B------:R-:W-:Y:S01]  /*13d0*/  IABS R21, R26 ;  /* 0x0000001a00157213 */ /* 0x000fe20000000000 */
[----:B------:R-:W-:Y:S01]  /*13e0*/  @!P6 IMAD.IADD R13, R13, 0x1, -R3 ;  /* 0x000000010d0de824 */ /* 0x000fe200078e0a03 */
[----:B------:R-:W-:Y:S01]  /*13f0*/  ISETP.GT.U32.AND P6, PT, R3, R11, PT ;  /* 0x0000000b0300720c */ /* 0x000fe20003fc4070 */
[----:B------:R-:W-:Y:S01]  /*1400*/  IMAD.MOV R15, RZ, RZ, -R15 ;  /* 0x000000ffff0f7224 */ /* 0x000fe200078e0a0f */
[----:B------:R-:W-:Y:S01]  /*1410*/  IABS R32, R38 ;  /* 0x0000002600207213 */ /* 0x000fe20000000000 */
[----:B------:R-:W-:Y:S01]  /*1420*/  IMAD.MOV R16, RZ, RZ, -R16 ;  /* 0x000000ffff107224 */ /* 0x000fe200078e0a10 */
[----:B------:R-:W-:Y:S01]  /*1430*/  LOP3.LUT R39, R5, 0x4a, RZ, 0xfc, !PT ;  /* 0x0000004a05277812 */ /* 0x000fe200078efcff */
[----:B------:R-:W-:Y:S01]  /*1440*/  IMAD R14, R3, R14, R17 ;  /* 0x0000000e030e7224 */ /* 0x000fe200078e0211 */
[----:B------:R-:W-:Y:S01]  /*1450*/  LOP3.LUT R41, R5, 0x46, RZ, 0xfc, !PT ;  /* 0x0000004605297812 */ /* 0x000fe200078efcff */
[----:B------:R-:W-:Y:S01]  /*1460*/  @!P1 IMAD.IADD R9, R9, 0x1, -R3 ;  /* 0x0000000109099824 */ /* 0x000fe200078e0a03 */
[----:B------:R-:W-:Y:S01]  /*1470*/  ISETP.GE.AND P1, PT, R20, RZ, PT ;  /* 0x000000ff1400720c */ /* 0x000fe20003f26270 */
[C---:B------:R-:W-:Y:S01]  /*1480*/  IMAD R15, R3.reuse, R15, R18 ;  /* 0x0000000f030f7224 */ /* 0x040fe200078e0212 */
[----:B------:R-:W-:Y:S01]  /*1490*/  IABS R35, R41 ;  /* 0x0000002900237213 */ /* 0x000fe20000000000 */
[C---:B------:R-:W-:Y:S01]  /*14a0*/  IMAD R16, R3.reuse, R16, R19 ;  /* 0x0000001003107224 */ /* 0x040fe200078e0213 */
[----:B------:R-:W-:Y:S01]  /*14b0*/  IABS R19, R25 ;  /* 0x0000001900137213 */ /* 0x000fe20000000000 */
[----:B------:R-:W-:Y:S01]  /*14c0*/  @!P5 IMAD.MOV R7, RZ, RZ, -R7 ;  /* 0x000000ffff07d224 */ /* 0x000fe200078e0a07 */
[C---:B------:R-:W-:Y:S01]  /*14d0*/  ISETP.GT.U32.AND P5, PT, R3.reuse, R13, PT ;  /* 0x0000000d0300720c */ /* 0x040fe20003fa4070 */
[----:B------:R-:W-:Y:S01]  /*14e0*/  @!P3 IMAD.MOV R8, RZ, RZ, -R8 ;  /* 0x000000ffff08b224 */ /* 0x000fe200078e0a08 */
[C---:B------:R-:W-:Y:S01]  /*14f0*/  ISETP.GT.U32.AND P3, PT, R3.reuse, R14, PT ;  /* 0x0000000e0300720c */ /* 0x040fe20003f64070 */
[----:B------:R-:W-:Y:S01]  /*1500*/  @!P2 IMAD.MOV R9, RZ, RZ, -R9 ;  /* 0x000000ffff09a224 */ /* 0x000fe200078e0a09 */
[----:B------:R-:W-:Y:S01]  /*1510*/  ISETP.GT.U32.AND P2, PT, R3, R15, PT ;  /* 0x0000000f0300720c */ /* 0x000fe20003f44070 */
[----:B------:R-:W-:Y:S01]  /*1520*/  IMAD.HI.U32 R17, R6, R19, RZ ;  /* 0x0000001306117227 */ /* 0x000fe200078e00ff */
[----:B------:R-:W-:-:S02]  /*1530*/  LOP3.LUT R40, R5, 0x48, RZ, 0xfc, !PT ;  /* 0x0000004805287812 */ /* 0x000fc400078efcff */
[----:B------:R-:W-:Y:S01]  /*1540*/  LOP3.LUT R42, R5, 0x44, RZ, 0xfc, !PT ;  /* 0x00000044052a7812 */ /* 0x000fe200078efcff */
[----:B------:R-:W-:Y:S01]  /*1550*/  @!P6 IMAD.IADD R11, R11, 0x1, -R3 ;  /* 0x000000010b0be824 */ /* 0x000fe200078e0a03 */
[----:B------:R-:W-:Y:S01]  /*1560*/  ISETP.GT.U32.AND P6, PT, R3, R16, PT ;  /* 0x000000100300720c */ /* 0x000fe20003fc4070 */
[----:B------:R-:W-:Y:S01]  /*1570*/  IMAD.MOV R20, RZ, RZ, -R17 ;  /* 0x000000ffff147224 */ /* 0x000fe200078e0a11 */
[----:B------:R-:W-:Y:S01]  /*1580*/  IABS R33, R40 ;  /* 0x0000002800217213 */ /* 0x000fe20000000000 */
[--C-:B------:R-:W-:Y:S01]  /*1590*/  @!P5 IMAD.IADD R13, R13, 0x1, -R3.reuse ;  /* 0x000000010d0dd824 */ /* 0x100fe200078e0a03 */
[----:B------:R-:W-:Y:S01]  /*15a0*/  ISETP.GE.AND P5, PT, R23, RZ, PT ;  /* 0x000000ff1700720c */ /* 0x000fe20003fa6270 */
[----:B------:R-:W-:Y:S01]  /*15b0*/  @!P3 IMAD.IADD R14, R14, 0x1, -R3 ;  /* 0x000000010e0eb824 */ /* 0x000fe200078e0a03 */
[----:B------:R-:W-:Y:S01]  /*15c0*/  IABS R23, R27 ;  /* 0x0000001b00177213 */ /* 0x000fe20000000000 */
[----:B------:R-:W-:Y:S01]  /*15d0*/  IMAD R17, R3, R20, R19 ;  /* 0x0000001403117224 */ /* 0x000fe200078e0213 */
[----:B------:R-:W-:Y:S01]  /*15e0*/  ISETP.GE.AND P3, PT, R24, RZ, PT ;  /* 0x000000ff1800720c */ /* 0x000fe20003f66270 */
[----:B------:R-:W-:Y:S01]  /*15f0*/  @!P2 IMAD.IADD R15, R15, 0x1, -R3 ;  /* 0x000000010f0fa824 */ /* 0x000fe200078e0a03 */
[C---:B------:R-:W-:Y:S01]  /*1600*/  ISETP.GT.U32.AND P2, PT, R3.reuse, R14, PT ;  /* 0x0000000e0300720c */ /* 0x040fe20003f44070 */
[----:B------:R-:W-:Y:S01]  /*1610*/  @!P0 IMAD.MOV R13, RZ, RZ, -R13 ;  /* 0x000000ffff0d8224 */ /* 0x000fe200078e0a0d */
[C---:B------:R-:W-:Y:S01]  /*1620*/  ISETP.GT.U32.AND P0, PT, R3.reuse, R17, PT ;  /* 0x000000110300720c */ /* 0x040fe20003f04070 */
[----:B------:R-:W-:Y:S01]  /*1630*/  @!P6 IMAD.IADD R16, R16, 0x1, -R3 ;  /* 0x000000011010e824 */ /* 0x000fe200078e0a03 */
[----:B------:R-:W-:Y:S01]  /*1640*/  ISETP.GT.U32.AND P6, PT, R3, R15, PT ;  /* 0x0000000f0300720c */ /* 0x000fe20003fc4070 */
[----:B------:R-:W-:Y:S01]  /*1650*/  @!P4 IMAD.MOV R10, RZ, RZ, -R10 ;  /* 0x000000ffff0ac224 */ /* 0x000fe200078e0a0a */
[----:B------:R-:W-:Y:S01]  /*1660*/  ISETP.GE.AND P4, PT, R22, RZ, PT ;  /* 0x000000ff1600720c */ /* 0x000fe20003f86270 */
[----:B------:R-:W-:Y:S01]  /*1670*/  IMAD.HI.U32 R18, R6, R21, RZ ;  /* 0x0000001506127227 */ /* 0x000fe200078e00ff */
[----:B------:R-:W-:-:S02]  /*1680*/  LOP3.LUT R22, R5, 0x64, RZ, 0xfc, !PT ;  /* 0x0000006405167812 */ /* 0x000fc400078efcff */
[C---:B------:R-:W-:Y:S01]  /*1690*/  LOP3.LUT R45, R5.reuse, 0x38, RZ, 0xfc, !PT ;  /* 0x00000038052d7812 */ /* 0x040fe200078efcff */
[----:B------:R-:W-:Y:S01]  /*16a0*/  IMAD.MOV R18, RZ, RZ, -R18 ;  /* 0x000000ffff127224 */ /* 0x000fe200078e0a12 */
[----:B------:R-:W-:Y:S01]  /*16b0*/  LOP3.LUT R43, R5, 0x3a, RZ, 0xfc, !PT ;  /* 0x0000003a052b7812 */ /* 0x000fe200078efcff */
[----:B------:R-:W-:Y:S01]  /*16c0*/  @!P2 IMAD.IADD R14, R14, 0x1, -R3 ;  /* 0x000000010e0ea824 */ /* 0x000fe200078e0a03 */
[----:B------:R-:W-:Y:S01]  /*16d0*/  ISETP.GE.AND P2, PT, R25, RZ, PT ;  /* 0x000000ff1900720c */ /* 0x000fe20003f46270 */
[----:B------:R-:W-:Y:S01]  /*16e0*/  IMAD R18, R3, R18, R21 ;  /* 0x0000001203127224 */ /* 0x000fe200078e0215 */
[----:B------:R-:W-:Y:S01]  /*16f0*/  IABS R21, R22 ;  /* 0x0000001600157213 */ /* 0x000fe20000000000 */
[--C-:B------:R-:W-:Y:S01]  /*1700*/  @!P0 IMAD.IADD R17, R17, 0x1, -R3.reuse ;  /* 0x0000000111118824 */ /* 0x100fe200078e0a03 */
[----:B------:R-:W-:Y:S01]  /*1710*/  LOP3.LUT R25, R5, 0x60, RZ, 0xfc, !PT ;  /* 0x0000006005197812 */ /* 0x000fe200078efcff */
[----:B------:R-:W-:Y:S01]  /*1720*/  @!P6 IMAD.IADD R15, R15, 0x1, -R3 ;  /* 0x000000010f0fe824 */ /* 0x000fe200078e0a03 */
[C---:B------:R-:W-:Y:S01]  /*1730*/  ISETP.GT.U32.AND P6, PT, R3.reuse, R18, PT ;  /* 0x000000120300720c */ /* 0x040fe20003fc4070 */
[----:B------:R-:W-:Y:S01]  /*1740*/  @!P4 IMAD.MOV R14, RZ, RZ, -R14 ;  /* 0x000000ffff0ec224 */ /* 0x000fe200078e0a0e */
[----:B------:R-:W-:Y:S01]  /*1750*/  ISETP.GT.U32.AND P4, PT, R3, R17, PT ;  /* 0x000000110300720c */ /* 0x000fe20003f84070 */
[----:B------:R-:W-:Y:S01]  /*1760*/  IMAD.HI.U32 R20, R6, R23, RZ ;  /* 0x0000001706147227 */ /* 0x000fe200078e00ff */
[----:B------:R-:W-:-:S02]  /*1770*/  ISETP.GE.AND P0, PT, R22, RZ, PT ;  /* 0x000000ff1600720c */ /* 0x000fc40003f06270 */
[----:B------:R-:W-:Y:S01]  /*1780*/  IABS R24, R25 ;  /* 0x0000001900187213 */ /* 0x000fe20000000000 */
[----:B------:R-:W-:Y:S01]  /*1790*/  IMAD.MOV R20, RZ, RZ, -R20 ;  /* 0x000000ffff147224 */ /* 0x000fe200078e0a14 */
[----:B------:R-:W-:Y:S01]  /*17a0*/  LOP3.LUT R46, R5, 0x36, RZ, 0xfc, !PT ;  /* 0x00000036052e7812 */ /* 0x000fe200078efcff */
[----:B------:R-:W-:Y:S01]  /*17b0*/  @!P1 IMAD.MOV R11, RZ, RZ, -R11 ;  /* 0x000000ffff0b9224 */ /* 0x000fe200078e0a0b */
[C---:B------:R-:W-:Y:S01]  /*17c0*/  ISETP.GT.U32.AND P1, PT, R3.reuse, R16, PT ;  /* 0x000000100300720c */ /* 0x040fe20003f24070 */
[----:B------:R-:W-:Y:S01]  /*17d0*/  IMAD R20, R3, R20, R23 ;  /* 0x0000001403147224 */ /* 0x000fe200078e0217 */
[C---:B------:R-:W-:Y:S01]  /*17e0*/  LOP3.LUT R47, R5.reuse, 0x34, RZ, 0xfc, !PT ;  /* 0x00000034052f7812 */ /* 0x040fe200078efcff */
[--C-:B------:R-:W-:Y:S01]  /*17f0*/  @!P6 IMAD.IADD R18, R18, 0x1, -R3.reuse ;  /* 0x000000011212e824 */ /* 0x100fe200078e0a03 */
[----:B------:R-:W-:Y:S01]  /*1800*/  LOP3.LUT R48, R5, 0x32, RZ, 0xfc, !PT ;  /* 0x0000003205307812 */ /* 0x000fe200078efcff */
[----:B------:R-:W-:Y:S01]  /*1810*/  @!P4 IMAD.IADD R17, R17, 0x1, -R3 ;  /* 0x000000011111c824 */ /* 0x000fe200078e0a03 */
[C---:B------:R-:W-:Y:S01]  /*1820*/  ISETP.GT.U32.AND P4, PT, R3.reuse, R20, PT ;  /* 0x000000140300720c */ /* 0x040fe20003f84070 */
[----:B------:R-:W-:Y:S01]  /*1830*/  IMAD.HI.U32 R19, R6, R21, RZ ;  /* 0x0000001506137227 */ /* 0x000fe200078e00ff */
[----:B------:R-:W-:-:S02]  /*1840*/  ISETP.GT.U32.AND P6, PT, R3, R18, PT ;  /* 0x000000120300720c */ /* 0x000fc40003fc4070 */
[C---:B------:R-:W-:Y:S01]  /*1850*/  LOP3.LUT R50, R5.reuse, 0x30, RZ, 0xfc, !PT ;  /* 0x0000003005327812 */ /* 0x040fe200078efcff */
[----:B------:R-:W-:Y:S01]  /*1860*/  IMAD.MOV R22, RZ, RZ, -R19 ;  /* 0x000000ffff167224 */ /* 0x000fe200078e0a13 */
[----:B------:R-:W-:Y:S01]  /*1870*/  LOP3.LUT R51, R5, 0x2c, RZ, 0xfc, !PT ;  /* 0x0000002c05337812 */ /* 0x000fe200078efcff */
[----:B------:R-:W-:Y:S01]  /*1880*/  @!P1 IMAD.IADD R16, R16, 0x1, -R3 ;  /* 0x0000000110109824 */ /* 0x000fe200078e0a03 */
[----:B------:R-:W-:Y:S01]  /*1890*/  ISETP.GE.AND P1, PT, R26, RZ, PT ;  /* 0x000000ff1a00720c */ /* 0x000fe20003f26270 */
[----:B------:R-:W-:Y:S01]  /*18a0*/  IMAD R19, R3, R22, R21 ;  /* 0x0000001603137224 */ /* 0x000fe200078e0215 */
[C---:B------:R-:W-:Y:S01]  /*18b0*/  LOP3.LUT R22, R5.reuse, 0x5c, RZ, 0xfc, !PT ;  /* 0x0000005c05167812 */ /* 0x040fe200078efcff */
[----:B------:R-:W-:Y:S01]  /*18c0*/  IMAD.HI.U32 R21, R6, R24, RZ ;  /* 0x0000001806157227 */ /* 0x000fe200078e00ff */
[----:B------:R-:W-:Y:S02]  /*18d0*/  IABS R26, R28 ;  /* 0x0000001c001a7213 */ /* 0x000fe40000000000 */
[----:B------:R-:W-:Y:S01]  /*18e0*/  IABS R44, R50 ;  /* 0x00000032002c7213 */ /* 0x000fe20000000000 */
[----:B------:R-:W-:Y:S01]  /*18f0*/  @!P4 IMAD.IADD R20, R20, 0x1, -R3 ;  /* 0x000000011414c824 */ /* 0x000fe200078e0a03 */
[----:B------:R-:W-:Y:S01]  /*1900*/  LOP3.LUT R55, R5, 0x24, RZ, 0xfc, !PT ;  /* 0x0000002405377812 */ /* 0x000fe200078efcff */
[----:B------:R-:W-:Y:S01]  /*1910*/  @!P5 IMAD.MOV R15, RZ, RZ, -R15 ;  /* 0x000000ffff0fd224 */ /* 0x000fe200078e0a0f */
[C---:B------:R-:W-:Y:S01]  /*1920*/  ISETP.GT.U32.AND P5, PT, R3.reuse, R19, PT ;  /* 0x000000130300720c */ /* 0x040fe20003fa4070 */
[----:B------:R-:W-:Y:S01]  /*1930*/  IMAD.MOV R21, RZ, RZ, -R21 ;  /* 0x000000ffff157224 */ /* 0x000fe200078e0a15 */
[----:B------:R-:W-:Y:S01]  /*1940*/  ISETP.GT.U32.AND P4, PT, R3, R20, PT ;  /* 0x000000140300720c */ /* 0x000fe20003f84070 */
[----:B------:R-:W-:Y:S01]  /*1950*/  @!P6 IMAD.IADD R18, R18, 0x1, -R3 ;  /* 0x000000011212e824 */ /* 0x000fe200078e0a03 */
[----:B------:R-:W-:Y:S01]  /*1960*/  ISETP.GE.AND P6, PT, R25, RZ, PT ;  /* 0x000000ff1900720c */ /* 0x000fe20003fc6270 */
[----:B------:R-:W-:Y:S01]  /*1970*/  IMAD R21, R3, R21, R24 ;  /* 0x0000001503157224 */ /* 0x000fe200078e0218 */
[----:B------:R-:W-:Y:S01]  /*1980*/  IABS R25, R22 ;  /* 0x0000001600197213 */ /* 0x000fe20000000000 */
[----:B------:R-:W-:Y:S01]  /*1990*/  @!P3 IMAD.MOV R16, RZ, RZ, -R16 ;  /* 0x000000ffff10b224 */ /* 0x000fe200078e0a10 */
[----:B------:R-:W-:Y:S01]  /*19a0*/  ISETP.GE.AND P3, PT, R27, RZ, PT ;  /* 0x000000ff1b00720c */ /* 0x000fe20003f66270 */
[----:B------:R-:W-:Y:S01]  /*19b0*/  @!P2 IMAD.MOV R17, RZ, RZ, -R17 ;  /* 0x000000ffff11a224 */ /* 0x000fe200078e0a11 */
[----:B------:R-:W-:Y:S01]  /*19c0*/  ISETP.GE.AND P2, PT, R22, RZ, PT ;  /* 0x000000ff1600720c */ /* 0x000fe20003f46270 */
[----:B------:R-:W-:Y:S01]  /*19d0*/  IMAD.HI.U32 R22, R6, R25, RZ ;  /* 0x0000001906167227 */ /* 0x000fe200078e00ff */
[----:B------:R-:W-:-:S02]  /*19e0*/  IABS R27, R29 ;  /* 0x0000001d001b7213 */ /* 0x000fc40000000000 */
[----:B------:R-:W-:Y:S01]  /*19f0*/  LOP3.LUT R57, R5, 0x22, RZ, 0xfc, !PT ;  /* 0x0000002205397812 */ /* 0x000fe200078efcff */
[----:B------:R-:W-:Y:S01]  /*1a00*/  @!P1 IMAD.MOV R18, RZ, RZ, -R18 ;  /* 0x000000ffff129224 */ /* 0x000fe200078e0a12 */
[----:B------:R-:W-:Y:S01]  /*1a10*/  ISETP.GT.U32.AND P1, PT, R3, R21, PT ;  /* 0x000000150300720c */ /* 0x000fe20003f24070 */
[----:B------:R-:W-:Y:S01]  /*1a20*/  IMAD.MOV R22, RZ, RZ, -R22 ;  /* 0x000000ffff167224 */ /* 0x000fe200078e0a16 */
[----:B------:R-:W-:Y:S01]  /*1a30*/  IABS R52, R55 ;  /* 0x0000003700347213 */ /* 0x000fe20000000000 */
[--C-:B------:R-:W-:Y:S01]  /*1a40*/  @!P5 IMAD.IADD R19, R19, 0x1, -R3.reuse ;  /* 0x000000011313d824 */ /* 0x100fe200078e0a03 */
[----:B------:R-:W-:Y:S01]  /*1a50*/  IABS R53, R57 ;  /* 0x0000003900357213 */ /* 0x000fe20000000000 */
[----:B------:R-:W-:Y:S01]  /*1a60*/  @!P4 IMAD.IADD R20, R20, 0x1, -R3 ;  /* 0x000000011414c824 */ /* 0x000fe200078e0a03 */
[----:B------:R-:W-:Y:S01]  /*1a70*/  ISETP.GE.AND P4, PT, R29, RZ, PT ;  /* 0x000000ff1d00720c */ /* 0x000fe20003f86270 */
[C---:B------:R-:W-:Y:S01]  /*1a80*/  IMAD R22, R3.reuse, R22, R25 ;  /* 0x0000001603167224 */ /* 0x040fe200078e0219 */
[----:B------:R-:W-:Y:S01]  /*1a90*/  ISETP.GT.U32.AND P5, PT, R3, R19, PT ;  /* 0x000000130300720c */ /* 0x000fe20003fa4070 */
[----:B------:R-:W-:Y:S01]  /*1aa0*/  @!P3 IMAD.MOV R20, RZ, RZ, -R20 ;  /* 0x000000ffff14b224 */ /* 0x000fe200078e0a14 */
[----:B------:R-:W-:Y:S01]  /*1ab0*/  LOP3.LUT R25, R5, 0x56, RZ, 0xfc, !PT ;  /* 0x0000005605197812 */ /* 0x000fe200078efcff */
[----:B------:R-:W-:Y:S01]  /*1ac0*/  IMAD.HI.U32 R23, R6, R26, RZ ;  /* 0x0000001a06177227 */ /* 0x000fe200078e00ff */
[----:B------:R-:W-:-:S02]  /*1ad0*/  ISETP.GT.U32.AND P3, PT, R3, R22, PT ;  /* 0x000000160300720c */ /* 0x000fc40003f64070 */
[----:B------:R-:W-:Y:S01]  /*1ae0*/  IABS R29, R34 ;  /* 0x00000022001d7213 */ /* 0x000fe20000000000 */
[----:B------:R-:W-:Y:S01]  /*1af0*/  @!P1 IMAD.IADD R21, R21, 0x1, -R3 ;  /* 0x0000000115159824 */ /* 0x000fe200078e0a03 */
[C---:B------:R-:W-:Y:S01]  /*1b00*/  LOP3.LUT R58, R5.reuse, 0x20, RZ, 0xfc, !PT ;  /* 0x00000020053a7812 */ /* 0x040fe200078efcff */
[----:B------:R-:W-:Y:S01]  /*1b10*/  IMAD.MOV R23, RZ, RZ, -R23 ;  /* 0x000000ffff177224 */ /* 0x000fe200078e0a17 */
[----:B------:R-:W-:Y:S01]  /*1b20*/  LOP3.LUT R59, R5, 0x1c, RZ, 0xfc, !PT ;  /* 0x0000001c053b7812 */ /* 0x000fe200078efcff */
[----:B------:R-:W-:Y:S01]  /*1b30*/  IMAD.HI.U32 R24, R6, R27, RZ ;  /* 0x0000001b06187227 */ /* 0x000fe200078e00ff */
[----:B------:R-:W-:Y:S02]  /*1b40*/  ISETP.GT.U32.AND P1, PT, R3, R21, PT ;  /* 0x000000150300720c */ /* 0x000fe40003f24070 */
[----:B------:R-:W-:Y:S01]  /*1b50*/  LOP3.LUT R60, R5, 0x1a, RZ, 0xfc, !PT ;  /* 0x0000001a053c7812 */ /* 0x000fe200078efcff */
[--C-:B------:R-:W-:Y:S01]  /*1b60*/  @!P5 IMAD.IADD R19, R19, 0x1, -R3.reuse ;  /* 0x000000011313d824 */ /* 0x100fe200078e0a03 */
[----:B------:R-:W-:Y:S01]  /*1b70*/  ISETP.GE.AND P5, PT, R28, RZ, PT ;  /* 0x000000ff1c00720c */ /* 0x000fe20003fa6270 */
[----:B------:R-:W-:Y:S01]  /*1b80*/  @!P3 IMAD.IADD R22, R22, 0x1, -R3 ;  /* 0x000000011616b824 */ /* 0x000fe200078e0a03 */
[----:B------:R-:W-:Y:S01]  /*1b90*/  IABS R28, R25 ;  /* 0x00000019001c7213 */ /* 0x000fe20000000000 */
[----:B------:R-:W-:Y:S01]  /*1ba0*/  IMAD R23, R3, R23, R26 ;  /* 0x0000001703177224 */ /* 0x000fe200078e021a */
[----:B------:R-:W-:Y:S01]  /*1bb0*/  IABS R56, R60 ;  /* 0x0000003c00387213 */ /* 0x000fe20000000000 */
[----:B------:R-:W-:Y:S01]  /*1bc0*/  @!P0 IMAD.MOV R19, RZ, RZ, -R19 ;  /* 0x000000ffff138224 */ /* 0x000fe200078e0a13 */
[----:B------:R-:W-:Y:S01]  /*1bd0*/  ISETP.GE.AND P0, PT, R25, RZ, PT ;  /* 0x000000ff1900720c */ /* 0x000fe20003f06270 */
[----:B------:R-:W-:Y:S01]  /*1be0*/  IMAD.MOV R24, RZ, RZ, -R24 ;  /* 0x000000ffff187224 */ /* 0x000fe200078e0a18 */
[----:B------:R-:W-:Y:S01]  /*1bf0*/  ISETP.GT.U32.AND P3, PT, R3, R22, PT ;  /* 0x000000160300720c */ /* 0x000fe20003f64070 */
[----:B------:R-:W-:Y:S01]  /*1c00*/  IMAD.HI.U32 R25, R6, R28, RZ ;  /* 0x0000001c06197227 */ /* 0x000fe200078e00ff */
[----:B------:R-:W-:-:S02]  /*1c10*/  LOP3.LUT R66, R5, 0xa, RZ, 0xfc, !PT ;  /* 0x0000000a05427812 */ /* 0x000fc400078efcff */
[----:B------:R-:W-:Y:S01]  /*1c20*/  LOP3.LUT R69, R5, 0x8, RZ, 0xfc, !PT ;  /* 0x0000000805457812 */ /* 0x000fe200078efcff */
[----:B------:R-:W-:Y:S01]  /*1c30*/  @!P1 IMAD.IADD R21, R21, 0x1, -R3 ;  /* 0x0000000115159824 */ /* 0x000fe200078e0a03 */
[C---:B------:R-:W-:Y:S01]  /*1c40*/  ISETP.GT.U32.AND P1, PT, R3.reuse, R23, PT ;  /* 0x000000170300720c */ /* 0x040fe20003f24070 */
[C---:B------:R-:W-:Y:S01]  /*1c50*/  IMAD R24, R3.reuse, R24, R27 ;  /* 0x0000001803187224 */ /* 0x040fe200078e021b */
[----:B------:R-:W-:Y:S01]  /*1c60*/  IABS R70, R66 ;  /* 0x0000004200467213 */ /* 0x000fe20000000000 */
[----:B------:R-:W-:Y:S01]  /*1c70*/  IMAD.MOV R25, RZ, RZ, -R25 ;  /* 0x000000ffff197224 */ /* 0x000fe200078e0a19 */
[----:B------:R-:W-:Y:S01]  /*1c80*/  IABS R72, R69 ;  /* 0x0000004500487213 */ /* 0x000fe20000000000 */
[----:B------:R-:W-:Y:S01]  /*1c90*/  @!P6 IMAD.MOV R21, RZ, RZ, -R21 ;  /* 0x000000ffff15e224 */ /* 0x000fe200078e0a15 */
[C---:B------:R-:W-:Y:S01]  /*1ca0*/  ISETP.GT.U32.AND P6, PT, R3.reuse, R24, PT ;  /* 0x000000180300720c */ /* 0x040fe20003fc4070 */
[----:B------:R-:W-:Y:S01]  /*1cb0*/  IMAD R25, R3, R25, R28 ;  /* 0x0000001903197224 */ /* 0x000fe200078e021c */
[C---:B------:R-:W-:Y:S01]  /*1cc0*/  LOP3.LUT R89, R5.reuse, 0x4, RZ, 0xfc, !PT ;  /* 0x0000000405597812 */ /* 0x040fe200078efcff */
[----:B------:R-:W-:Y:S01]  /*1cd0*/  @!P3 IMAD.IADD R22, R22, 0x1, -R3 ;  /* 0x000000011616b824 */ /* 0x000fe200078e0a03 */
[----:B------:R-:W-:Y:S01]  /*1ce0*/  LOP3.LUT R90, R5, 0x2, RZ, 0xfc, !PT ;  /* 0x00000002055a7812 */ /* 0x000fe200078efcff */
[----:B------:R-:W-:Y:S01]  /*1cf0*/  IMAD.HI.U32 R27, R6, R30, RZ ;  /* 0x0000001e061b7227 */ /* 0x000fe200078e00ff */
[----:B------:R-:W-:-:S02]  /*1d00*/  ISETP.GT.U32.AND P3, PT, R3, R25, PT ;  /* 0x000000190300720c */ /* 0x000fc40003f64070 */
[----:B------:R-:W-:Y:S01]  /*1d10*/  IABS R76, R89 ;  /* 0x00000059004c7213 */ /* 0x000fe20000000000 */
[--C-:B------:R-:W-:Y:S01]  /*1d20*/  @!P1 IMAD.IADD R23, R23, 0x1, -R3.reuse ;  /* 0x0000000117179824 */ /* 0x100fe200078e0a03 */
[----:B------:R-:W-:Y:S01]  /*1d30*/  IABS R78, R90 ;  /* 0x0000005a004e7213 */ /* 0x000fe20000000000 */
[----:B------:R-:W-:Y:S01]  /*1d40*/  IMAD.HI.U32 R26, R6, R29, RZ ;  /* 0x0000001d061a7227 */ /* 0x000fe200078e00ff */
[----:B------:R-:W-:Y:S02]  /*1d50*/  LOP3.LUT R88, R5, 0x6, RZ, 0xfc, !PT ;  /* 0x0000000605587812 */ /* 0x000fe400078efcff */
[----:B------:R-:W-:Y:S01]  /*1d60*/  ISETP.GT.U32.AND P1, PT, R3, R23, PT ;  /* 0x000000170300720c */ /* 0x000fe20003f24070 */
[----:B------:R-:W-:Y:S01]  /*1d70*/  @!P6 IMAD.IADD R24, R24, 0x1, -R3 ;  /* 0x000000011818e824 */ /* 0x000fe200078e0a03 */
[----:B------:R-:W-:Y:S01]  /*1d80*/  IABS R74, R88 ;  /* 0x00000058004a7213 */ /* 0x000fe20000000000 */
[----:B------:R-:W-:Y:S01]  /*1d90*/  IMAD.MOV R27, RZ, RZ, -R27 ;  /* 0x000000ffff1b7224 */ /* 0x000fe200078e0a1b */
[----:B------:R-:W-:Y:S01]  /*1da0*/  IABS R75, R5 ;  /* 0x00000005004b7213 */ /* 0x000fe20000000000 */
[----:B------:R-:W-:-:S02]  /*1db0*/  IMAD.MOV R26, RZ, RZ, -R26 ;  /* 0x000000ffff1a7224 */ /* 0x000fc400078e0a1a */
[----:B------:R-:W-:Y:S01]  /*1dc0*/  @!P3 IMAD.IADD R25, R25, 0x1, -R3 ;  /* 0x000000011919b824 */ /* 0x000fe200078e0a03 */
[----:B------:R-:W-:Y:S01]  /*1dd0*/  ISETP.GT.U32.AND P3, PT, R3, R24, PT ;  /* 0x000000180300720c */ /* 0x000fe20003f64070 */
[----:B------:R-:W-:-:S04]  /*1de0*/  IMAD.HI.U32 R28, R6, R31, RZ ;  /* 0x0000001f061c7227 */ /* 0x000fc800078e00ff */
[C---:B------:R-:W-:Y:S02]  /*1df0*/  IMAD R27, R3.reuse, R27, R30 ;  /* 0x0000001b031b7224 */ /* 0x040fe400078e021e */
[C---:B------:R-:W-:Y:S02]  /*1e00*/  IMAD R26, R3.reuse, R26, R29 ;  /* 0x0000001a031a7224 */ /* 0x040fe400078e021d */
[----:B------:R-:W-:Y:S01]  /*1e10*/  IMAD.MOV R28, RZ, RZ, -R28 ;  /* 0x000000ffff1c7224 */ /* 0x000fe200078e0a1c */
[----:B------:R-:W-:Y:S01]  /*1e20*/  ISETP.GT.U32.AND P6, PT, R3, R27, PT ;  /* 0x0000001b0300720c */ /* 0x000fe20003fc4070 */
[----:B------:R-:W-:Y:S01]  /*1e30*/  @!P1 IMAD.IADD R23, R23, 0x1, -R3 ;  /* 0x0000000117179824 */ /* 0x000fe200078e0a03 */
[C---:B------:R-:W-:Y:S01]  /*1e40*/  ISETP.GT.U32.AND P1, PT, R3.reuse, R26, PT ;  /* 0x0000001a0300720c */ /* 0x040fe20003f24070 */
[----:B------:R-:W-:Y:S01]  /*1e50*/  IMAD R28, R3, R28, R31 ;  /* 0x0000001c031c7224 */ /* 0x000fe200078e021f */
[----:B------:R-:W-:Y:S01]  /*1e60*/  IABS R31, R39 ;  /* 0x00000027001f7213 */ /* 0x000fe20000000000 */
[----:B------:R-:W-:-:S02]  /*1e70*/  @!P3 IMAD.IADD R24, R24, 0x1, -R3 ;  /* 0x000000011818b824 */ /* 0x000fc400078e0a03 */
[----:B------:R-:W-:Y:S01]  /*1e80*/  IMAD.HI.U32 R29, R6, R32, RZ ;  /* 0x00000020061d7227 */ /* 0x000fe200078e00ff */
[----:B------:R-:W-:-:S03]  /*1e90*/  ISETP.GT.U32.AND P3, PT, R3, R28, PT ;  /* 0x0000001c0300720c */ /* 0x000fc60003f64070 */
[----:B------:R-:W-:Y:S02]  /*1ea0*/  IMAD.MOV R29, RZ, RZ, -R29 ;  /* 0x000000ffff1d7224 */ /* 0x000fe400078e0a1d */
[--C-:B------:R-:W-:Y:S02]  /*1eb0*/  @!P6 IMAD.IADD R27, R27, 0x1, -R3.reuse ;  /* 0x000000011b1be824 */ /* 0x100fe400078e0a03 */
[----:B------:R-:W-:Y:S01]  /*1ec0*/  @!P1 IMAD.IADD R26, R26, 0x1, -R3 ;  /* 0x000000011a1a9824 */ /* 0x000fe200078e0a03 */
[C---:B------:R-:W-:Y:S01]  /*1ed0*/  ISETP.GT.U32.AND P1, PT, R3.reuse, R25, PT ;  /* 0x000000190300720c */ /* 0x040fe20003f24070 */
[----:B------:R-:W-:Y:S01]  /*1ee0*/  @!P2 IMAD.MOV R22, RZ, RZ, -R22 ;  /* 0x000000ffff16a224 */ /* 0x000fe200078e0a16 */
[C---:B------:R-:W-:Y:S01]  /*1ef0*/  ISETP.GT.U32.AND P6, PT, R3.reuse, R27, PT ;  /* 0x0000001b0300720c */ /* 0x040fe20003fc4070 */
[----:B------:R-:W-:Y:S01]  /*1f00*/  IMAD.HI.U32 R30, R6, R31, RZ ;  /* 0x0000001f061e7227 */ /* 0x000fe200078e00ff */
[----:B------:R-:W-:-:S03]  /*1f10*/  ISETP.GT.U32.AND P2, PT, R3, R26, PT ;  /* 0x0000001a0300720c */ /* 0x000fc60003f44070 */
[----:B------:R-:W-:Y:S01]  /*1f20*/  @!P3 IMAD.IADD R28, R28, 0x1, -R3 ;  /* 0x000000011c1cb824 */ /* 0x000fe200078e0a03 */
[----:B------:R-:W-:Y:S01]  /*1f30*/  ISETP.GE.AND P3, PT, R36, RZ, PT ;  /* 0x000000ff2400720c */ /* 0x000fe20003f66270 */
[----:B------:R-:W-:Y:S01]  /*1f40*/  IMAD R29, R3, R29, R32 ;  /* 0x0000001d031d7224 */ /* 0x000fe200078e0220 */
[----:B------:R-:W-:Y:S01]  /*1f50*/  IABS R36, R42 ;  /* 0x0000002a00247213 */ /* 0x000fe20000000000 */
[----:B------:R-:W-:-:S04]  /*1f60*/  IMAD.HI.U32 R32, R6, R35, RZ ;  /* 0x0000002306207227 */ /* 0x000fc800078e00ff */
[----:B------:R-:W-:Y:S02]  /*1f70*/  IMAD.MOV R30, RZ, RZ, -R30 ;  /* 0x000000ffff1e7224 */ /* 0x000fe400078e0a1e */
[----:B------:R-:W-:Y:S02]  /*1f80*/  IMAD.MOV R32, RZ, RZ, -R32 ;  /* 0x000000ffff207224 */ /* 0x000fe400078e0a20 */
[----:B------:R-:W-:Y:S02]  /*1f90*/  IMAD R30, R3, R30, R31 ;  /* 0x0000001e031e7224 */ /* 0x000fe400078e021f */
[----:B------:R-:W-:-:S04]  /*1fa0*/  IMAD.HI.U32 R31, R6, R33, RZ ;  /* 0x00000021061f7227 */ /* 0x000fc800078e00ff */
[----:B------:R-:W-:Y:S01]  /*1fb0*/  @!P6 IMAD.IADD R27, R27, 0x1, -R3 ;  /* 0x000000011b1be824 */ /* 0x000fe200078e0a03 */
[C---:B------:R-:W-:Y:S01]  /*1fc0*/  ISETP.GT.U32.AND P6, PT, R3.reuse, R30, PT ;  /* 0x0000001e0300720c */ /* 0x040fe20003fc4070 */
[----:B------:R-:W-:Y:S01]  /*1fd0*/  IMAD R32, R3, R32, R35 ;  /* 0x0000002003207224 */ /* 0x000fe200078e0223 */
[----:B------:R-:W-:Y:S01]  /*1fe0*/  LOP3.LUT R35, R5, 0x40, RZ, 0xfc, !PT ;  /* 0x0000004005237812 */ /* 0x000fe200078efcff */
[--C-:B------:R-:W-:Y:S01]  /*1ff0*/  @!P1 IMAD.IADD R25, R25, 0x1, -R3.reuse ;  /* 0x0000000119199824 */ /* 0x100fe200078e0a03 */
[C---:B------:R-:W-:Y:S01]  /*2000*/  ISETP.GT.U32.AND P1, PT, R3.reuse, R29, PT ;  /* 0x0000001d0300720c */ /* 0x040fe20003f24070 */
[----:B------:R-:W-:Y:S01]  /*2010*/  @!P2 IMAD.IADD R26, R26, 0x1, -R3 ;  /* 0x000000011a1aa824 */ /* 0x000fe200078e0a03 */
[----:B------:R-:W-:Y:S01]  /*2020*/  ISETP.GE.AND P2, PT, R34, RZ, PT ;  /* 0x000000ff2200720c */ /* 0x000fe20003f46270 */
[----:B------:R-:W-:Y:S02]  /*2030*/  IMAD.MOV R34, RZ, RZ, -R31 ;  /* 0x000000ffff227224 */ /* 0x000fe400078e0a1f */
[----:B------:R-:W-:Y:S01]  /*2040*/  @!P3 IMAD.MOV R27, RZ, RZ, -R27 ;  /* 0x000000ffff1bb224 */ /* 0x000fe200078e0a1b */
[C---:B------:R-:W-:Y:S01]  /*2050*/  ISETP.GT.U32.AND P3, PT, R3.reuse, R32, PT ;  /* 0x000000200300720c */ /* 0x040fe20003f64070 */
[----:B------:R-:W-:-:S02]  /*2060*/  IMAD R31, R3, R34, R33 ;  /* 0x00000022031f7224 */ /* 0x000fc400078e0221 */
[----:B------:R-:W-:Y:S01]  /*2070*/  @!P5 IMAD.MOV R23, RZ, RZ, -R23 ;  /* 0x000000ffff17d224 */ /* 0x000fe200078e0a17 */
[C---:B------:R-:W-:Y:S01]  /*2080*/  ISETP.GT.U32.AND P5, PT, R3.reuse, R28, PT ;  /* 0x0000001c0300720c */ /* 0x040fe20003fa4070 */
[----:B------:R-:W-:Y:S01]  /*2090*/  @!P0 IMAD.MOV R25, RZ, RZ, -R25 ;  /* 0x000000ffff198224 */ /* 0x000fe200078e0a19 */
[----:B------:R-:W-:Y:S01]  /*20a0*/  ISETP.GT.U32.AND P0, PT, R3, R31, PT ;  /* 0x0000001f0300720c */ /* 0x000fe20003f04070 */
[--C-:B------:R-:W-:Y:S01]  /*20b0*/  @!P1 IMAD.IADD R29, R29, 0x1, -R3.reuse ;  /* 0x000000011d1d9824 */ /* 0x100fe200078e0a03 */
[----:B------:R-:W-:Y:S01]  /*20c0*/  ISETP.GE.AND P1, PT, R37, RZ, PT ;  /* 0x000000ff2500720c */ /* 0x000fe20003f26270 */
[----:B------:R-:W-:Y:S01]  /*20d0*/  IMAD.MOV.U32 R34, RZ, RZ, R36 ;  /* 0x000000ffff227224 */ /* 0x000fe200078e0024 */
[----:B------:R-:W-:Y:S01]  /*20e0*/  LOP3.LUT R36, R5, 0x3c, RZ, 0xfc, !PT ;  /* 0x0000003c05247812 */ /* 0x000fe200078efcff */
[--C-:B------:R-:W-:Y:S01]  /*20f0*/  @!P6 IMAD.IADD R30, R30, 0x1, -R3.reuse ;  /* 0x000000011e1ee824 */ /* 0x100fe200078e0a03 */
[----:B------:R-:W-:Y:S01]  /*2100*/  ISETP.GT.U32.AND P6, PT, R3, R29, PT ;  /* 0x0000001d0300720c */ /* 0x000fe20003fc4070 */
[----:B------:R-:W-:-:S02]  /*2110*/  @!P3 IMAD.IADD R32, R32, 0x1, -R3 ;  /* 0x000000012020b824 */ /* 0x000fc400078e0a03 */
[----:B------:R-:W-:-:S03]  /*2120*/  IMAD.HI.U32 R33, R6, R34, RZ ;  /* 0x0000002206217227 */ /* 0x000fc600078e00ff */
[C---:B------:R-:W-:Y:S01]  /*2130*/  ISETP.GT.U32.AND P3, PT, R3.reuse, R32, PT ;  /* 0x000000200300720c */ /* 0x040fe20003f64070 */
[----:B------:R-:W-:Y:S01]  /*2140*/  @!P4 IMAD.MOV R24, RZ, RZ, -R24 ;  /* 0x000000ffff18c224 */ /* 0x000fe200078e0a18 */
[----:B------:R-:W-:Y:S01]  /*2150*/  ISETP.GT.U32.AND P4, PT, R3, R30, PT ;  /* 0x0000001e0300720c */ /* 0x000fe20003f84070 */
[----:B------:R-:W-:Y:S01]  /*2160*/  @!P2 IMAD.MOV R26, RZ, RZ, -R26 ;  /* 0x000000ffff1aa224 */ /* 0x000fe200078e0a1a */
[----:B------:R-:W-:Y:S01]  /*2170*/  ISETP.GE.AND P2, PT, R38, RZ, PT ;  /* 0x000000ff2600720c */ /* 0x000fe20003f46270 */
[--C-:B------:R-:W-:Y:S01]  /*2180*/  @!P5 IMAD.IADD R28, R28, 0x1, -R3.reuse ;  /* 0x000000011c1cd824 */ /* 0x100fe200078e0a03 */
[----:B------:R-:W-:Y:S01]  /*2190*/  ISETP.GE.AND P5, PT, R39, RZ, PT ;  /* 0x000000ff2700720c */ /* 0x000fe20003fa6270 */
[----:B------:R-:W-:Y:S01]  /*21a0*/  @!P0 IMAD.IADD R31, R31, 0x1, -R3 ;  /* 0x000000011f1f8824 */ /* 0x000fe200078e0a03 */
[----:B------:R-:W-:Y:S01]  /*21b0*/  IABS R38, R35 ;  /* 0x0000002300267213 */ /* 0x000fe20000000000 */
[----:B------:R-:W-:Y:S01]  /*21c0*/  IMAD.MOV R33, RZ, RZ, -R33 ;  /* 0x000000ffff217224 */ /* 0x000fe200078e0a21 */
[----:B------:R-:W-:Y:S01]  /*21d0*/  ISETP.GE.AND P0, PT, R42, RZ, PT ;  /* 0x000000ff2a00720c */ /* 0x000fe20003f06270 */
[----:B------:R-:W-:Y:S01]  /*21e0*/  @!P1 IMAD.MOV R28, RZ, RZ, -R28 ;  /* 0x000000ffff1c9224 */ /* 0x000fe200078e0a1c */
[C---:B------:R-:W-:Y:S01]  /*21f0*/  ISETP.GT.U32.AND P1, PT, R3.reuse, R31, PT ;  /* 0x0000001f0300720c */ /* 0x040fe20003f24070 */
[----:B------:R-:W-:Y:S01]  /*2200*/  IMAD R33, R3, R33, R34 ;  /* 0x0000002103217224 */ /* 0x000fe200078e0222 */
[----:B------:R-:W-:Y:S01]  /*2210*/  LOP3.LUT R34, R5, 0x42, RZ, 0xfc, !PT ;  /* 0x0000004205227812 */ /* 0x000fe200078efcff */
[--C-:B------:R-:W-:Y:S01]  /*2220*/  @!P6 IMAD.IADD R29, R29, 0x1, -R3.reuse ;  /* 0x000000011d1de824 */ /* 0x100fe200078e0a03 */
[----:B------:R-:W-:Y:S01]  /*2230*/  ISETP.GE.AND P6, PT, R40, RZ, PT ;  /* 0x000000ff2800720c */ /* 0x000fe20003fc6270 */
[--C-:B------:R-:W-:Y:S01]  /*2240*/  @!P3 IMAD.IADD R32, R32, 0x1, -R3.reuse ;  /* 0x000000012020b824 */ /* 0x100fe200078e0a03 */
[----:B------:R-:W-:Y:S01]  /*2250*/  IABS R37, R34 ;  /* 0x0000002200257213 */ /* 0x000fe20000000000 */
[----:B------:R-:W-:Y:S01]  /*2260*/  @!P4 IMAD.IADD R30, R30, 0x1, -R3 ;  /* 0x000000011e1ec824 */ /* 0x000fe200078e0a03 */
[----:B------:R-:W-:Y:S01]  /*2270*/  ISETP.GT.U32.AND P3, PT, R3, R33, PT ;  /* 0x000000210300720c */ /* 0x000fe20003f64070 */
[----:B------:R-:W-:Y:S01]  /*2280*/  @!P2 IMAD.MOV R29, RZ, RZ, -R29 ;  /* 0x000000ffff1da224 */ /* 0x000fe200078e0a1d */
[----:B------:R-:W-:Y:S01]  /*2290*/  ISETP.GE.AND P2, PT, R34, RZ, PT ;  /* 0x000000ff2200720c */ /* 0x000fe20003f46270 */
[----:B------:R-:W-:Y:S01]  /*22a0*/  IMAD.HI.U32 R34, R6, R37, RZ ;  /* 0x0000002506227227 */ /* 0x000fe200078e00ff */
[----:B------:R-:W-:-:S02]  /*22b0*/  IABS R40, R36 ;  /* 0x0000002400287213 */ /* 0x000fc40000000000 */
[----:B------:R-:W-:Y:S01]  /*22c0*/  ISETP.GE.AND P4, PT, R41, RZ, PT ;  /* 0x000000ff2900720c */ /* 0x000fe20003f86270 */
[----:B------:R-:W-:Y:S01]  /*22d0*/  @!P5 IMAD.MOV R30, RZ, RZ, -R30 ;  /* 0x000000ffff1ed224 */ /* 0x000fe200078e0a1e */
[----:B------:R-:W-:Y:S01]  /*22e0*/  ISETP.GE.AND P5, PT, R35, RZ, PT ;  /* 0x000000ff2300720c */ /* 0x000fe20003fa6270 */
[----:B------:R-:W-:Y:S01]  /*22f0*/  @!P1 IMAD.IADD R31, R31, 0x1, -R3 ;  /* 0x000000011f1f9824 */ /* 0x000fe200078e0a03 */
[----:B------:R-:W-:Y:S01]  /*2300*/  ISETP.GE.AND P1, PT, R36, RZ, PT ;  /* 0x000000ff2400720c */ /* 0x000fe20003f26270 */
[----:B------:R-:W-:Y:S01]  /*2310*/  IMAD.HI.U32 R35, R6, R38, RZ ;  /* 0x0000002606237227 */ /* 0x000fe200078e00ff */
[----:B------:R-:W-:Y:S02]  /*2320*/  IABS R41, R43 ;  /* 0x0000002b00297213 */ /* 0x000fe40000000000 */
[----:B------:R-:W-:Y:S01]  /*2330*/  IABS R42, R48 ;  /* 0x00000030002a7213 */ /* 0x000fe20000000000 */
[----:B------:R-:W-:Y:S02]  /*2340*/  IMAD.MOV R36, RZ, RZ, -R34 ;  /* 0x000000ffff247224 */ /* 0x000fe400078e0a22 */
[----:B------:R-:W-:-:S02]  /*2350*/  IMAD.MOV R39, RZ, RZ, -R35 ;  /* 0x000000ffff277224 */ /* 0x000fc400078e0a23 */
[----:B------:R-:W-:Y:S01]  /*2360*/  IMAD R35, R3, R36, R37 ;  /* 0x0000002403237224 */ /* 0x000fe200078e0225 */
[----:B------:R-:W-:Y:S01]  /*2370*/  IABS R37, R45 ;  /* 0x0000002d00257213 */ /* 0x000fe20000000000 */
[----:B------:R-:W-:Y:S02]  /*2380*/  @!P3 IMAD.IADD R33, R33, 0x1, -R3 ;  /* 0x000000012121b824 */ /* 0x000fe400078e0a03 */
[----:B------:R-:W-:-:S03]  /*2390*/  IMAD.HI.U32 R34, R6, R40, RZ ;  /* 0x0000002806227227 */ /* 0x000fc600078e00ff */
[C---:B------:R-:W-:Y:S01]  /*23a0*/  ISETP.GT.U32.AND P3, PT, R3.reuse, R33, PT ;  /* 0x000000210300720c */ /* 0x040fe20003f64070 */
[C---:B------:R-:W-:Y:S02]  /*23b0*/  IMAD R36, R3.reuse, R39, R38 ;  /* 0x0000002703247224 */ /* 0x040fe400078e0226 */
[----:B------:R-:W-:Y:S01]  /*23c0*/  @!P6 IMAD.MOV R31, RZ, RZ, -R31 ;  /* 0x000000ffff1fe224 */ /* 0x000fe200078e0a1f */
[----:B------:R-:W-:Y:S01]  /*23d0*/  ISETP.GT.U32.AND P6, PT, R3, R35, PT ;  /* 0x000000230300720c */ /* 0x000fe20003fc4070 */
[----:B------:R-:W-:Y:S02]  /*23e0*/  IMAD.MOV R34, RZ, RZ, -R34 ;  /* 0x000000ffff227224 */ /* 0x000fe400078e0a22 */
[----:B------:R-:W-:Y:S02]  /*23f0*/  IMAD.MOV.U32 R39, RZ, RZ, R37 ;  /* 0x000000ffff277224 */ /* 0x000fe400078e0025 */
[----:B------:R-:W-:-:S04]  /*2400*/  IMAD.HI.U32 R37, R6, R41, RZ ;  /* 0x0000002906257227 */ /* 0x000fc800078e00ff */
[C---:B------:R-:W-:Y:S02]  /*2410*/  IMAD R34, R3.reuse, R34, R40 ;  /* 0x0000002203227224 */ /* 0x040fe400078e0228 */
[----:B------:R-:W-:Y:S02]  /*2420*/  IMAD.MOV R40, RZ, RZ, -R37 ;  /* 0x000000ffff287224 */ /* 0x000fe400078e0a25 */
[----:B------:R-:W-:Y:S01]  /*2430*/  @!P4 IMAD.MOV R32, RZ, RZ, -R32 ;  /* 0x000000ffff20c224 */ /* 0x000fe200078e0a20 */
[C---:B------:R-:W-:Y:S01]  /*2440*/  ISETP.GT.U32.AND P4, PT, R3.reuse, R36, PT ;  /* 0x000000240300720c */ /* 0x040fe20003f84070 */
[----:B------:R-:W-:Y:S01]  /*2450*/  IMAD R37, R3, R40, R41 ;  /* 0x0000002803257224 */ /* 0x000fe200078e0229 */
[----:B------:R-:W-:Y:S01]  /*2460*/  IABS R40, R46 ;  /* 0x0000002e00287213 */ /* 0x000fe20000000000 */
[--C-:B------:R-:W-:Y:S01]  /*2470*/  @!P3 IMAD.IADD R33, R33, 0x1, -R3.reuse ;  /* 0x000000012121b824 */ /* 0x100fe200078e0a03 */
[----:B------:R-:W-:Y:S01]  /*2480*/  ISETP.GT.U32.AND P3, PT, R3, R34, PT ;  /* 0x000000220300720c */ /* 0x000fe20003f64070 */
[----:B------:R-:W-:Y:S01]  /*2490*/  @!P6 IMAD.IADD R35, R35, 0x1, -R3 ;  /* 0x000000012323e824 */ /* 0x000fe200078e0a03 */
[----:B------:R-:W-:Y:S01]  /*24a0*/  ISETP.GT.U32.AND P6, PT, R3, R37, PT ;  /* 0x000000250300720c */ /* 0x000fe20003fc4070 */
[----:B------:R-:W-:Y:S01]  /*24b0*/  IMAD.HI.U32 R38, R6, R39, RZ ;  /* 0x0000002706267227 */ /* 0x000fe200078e00ff */
[----:B------:R-:W-:-:S03]  /*24c0*/  IABS R41, R47 ;  /* 0x0000002f00297213 */ /* 0x000fc60000000000 */
[----:B------:R-:W-:Y:S02]  /*24d0*/  IMAD.MOV R38, RZ, RZ, -R38 ;  /* 0x000000ffff267224 */ /* 0x000fe400078e0a26 */
[----:B------:R-:W-:Y:S01]  /*24e0*/  @!P4 IMAD.IADD R36, R36, 0x1, -R3 ;  /* 0x000000012424c824 */ /* 0x000fe200078e0a03 */
[C---:B------:R-:W-:Y:S01]  /*24f0*/  ISETP.GT.U32.AND P4, PT, R3.reuse, R35, PT ;  /* 0x000000230300720c */ /* 0x040fe20003f84070 */
[----:B------:R-:W-:Y:S02]  /*2500*/  IMAD R38, R3, R38, R39 ;  /* 0x0000002603267224 */ /* 0x000fe400078e0227 */
[----:B------:R-:W-:-:S04]  /*2510*/  IMAD.HI.U32 R39, R6, R40, RZ ;  /* 0x0000002806277227 */ /* 0x000fc800078e00ff */
[--C-:B------:R-:W-:Y:S01]  /*2520*/  @!P3 IMAD.IADD R34, R34, 0x1, -R3.reuse ;  /* 0x000000012222b824 */ /* 0x100fe200078e0a03 */
[----:B------:R-:W-:Y:S01]  /*2530*/  ISETP.GT.U32.AND P3, PT, R3, R36, PT ;  /* 0x000000240300720c */ /* 0x000fe20003f64070 */
[----:B------:R-:W-:Y:S02]  /*2540*/  @!P6 IMAD.IADD R37, R37, 0x1, -R3 ;  /* 0x000000012525e824 */ /* 0x000fe400078e0a03 */
[----:B------:R-:W-:Y:S02]  /*2550*/  IMAD.MOV R39, RZ, RZ, -R39 ;  /* 0x000000ffff277224 */ /* 0x000fe400078e0a27 */
[----:B------:R-:W-:Y:S01]  /*2560*/  @!P0 IMAD.MOV R33, RZ, RZ, -R33 ;  /* 0x000000ffff218224 */ /* 0x000fe200078e0a21 */
[C---:B------:R-:W-:Y:S01]  /*2570*/  ISETP.GT.U32.AND P6, PT, R3.reuse, R37, PT ;  /* 0x000000250300720c */ /* 0x040fe20003fc4070 */
[C---:B------:R-:W-:Y:S01]  /*2580*/  IMAD R39, R3.reuse, R39, R40 ;  /* 0x0000002703277224 */ /* 0x040fe200078e0228 */
[----:B------:R-:W-:Y:S01]  /*2590*/  ISETP.GT.U32.AND P0, PT, R3, R34, PT ;  /* 0x000000220300720c */ /* 0x000fe20003f04070 */
[----:B------:R-:W-:-:S04]  /*25a0*/  IMAD.HI.U32 R40, R6, R41, RZ ;  /* 0x0000002906287227 */ /* 0x000fc800078e00ff */
[----:B------:R-:W-:Y:S02]  /*25b0*/  IMAD.MOV R40, RZ, RZ, -R40 ;  /* 0x000000ffff287224 */ /* 0x000fe400078e0a28 */
[----:B------:R-:W-:Y:S01]  /*25c0*/  @!P3 IMAD.IADD R36, R36, 0x1, -R3 ;  /* 0x000000012424b824 */ /* 0x000fe200078e0a03 */
[C---:B------:R-:W-:Y:S01]  /*25d0*/  ISETP.GT.U32.AND P3, PT, R3.reuse, R39, PT ;  /* 0x000000270300720c */ /* 0x040fe20003f64070 */
[----:B------:R-:W-:Y:S02]  /*25e0*/  IMAD R40, R3, R40, R41 ;  /* 0x0000002803287224 */ /* 0x000fe400078e0229 */
[----:B------:R-:W-:Y:S02]  /*25f0*/  @!P6 IMAD.IADD R37, R37, 0x1, -R3 ;  /* 0x000000012525e824 */ /* 0x000fe400078e0a03 */
[----:B------:R-:W-:Y:S01]  /*2600*/  IMAD.HI.U32 R41, R6, R42, RZ ;  /* 0x0000002a06297227 */ /* 0x000fe200078e00ff */
[----:B------:R-:W-:-:S03]  /*2610*/  ISETP.GT.U32.AND P6, PT, R3, R40, PT ;  /* 0x000000280300720c */ /* 0x000fc60003fc4070 */
[----:B------:R-:W-:Y:S02]  /*2620*/  IMAD.MOV R41, RZ, RZ, -R41 ;  /* 0x000000ffff297224 */ /* 0x000fe400078e0a29 */
[--C-:B------:R-:W-:Y:S01]  /*2630*/  @!P4 IMAD.IADD R35, R35, 0x1, -R3.reuse ;  /* 0x000000012323c824 */ /* 0x100fe200078e0a03 */
[----:B------:R-:W-:Y:S01]  /*2640*/  ISETP.GT.U32.AND P4, PT, R3, R38, PT ;  /* 0x000000260300720c */ /* 0x000fe20003f84070 */
[----:B------:R-:W-:Y:S01]  /*2650*/  @!P3 IMAD.IADD R39, R39, 0x1, -R3 ;  /* 0x000000012727b824 */ /* 0x000fe200078e0a03 */
[----:B------:R-:W-:Y:S01]  /*2660*/  ISETP.GE.AND P3, PT, R46, RZ, PT ;  /* 0x000000ff2e00720c */ /* 0x000fe20003f66270 */
[----:B------:R-:W-:Y:S01]  /*2670*/  IMAD R42, R3, R41, R42 ;  /* 0x00000029032a7224 */ /* 0x000fe200078e022a */
[----:B------:R-:W-:Y:S01]  /*2680*/  LOP3.LUT R46, R5, 0x26, RZ, 0xfc, !PT ;  /* 0x00000026052e7812 */ /* 0x000fe200078efcff */
[----:B------:R-:W-:-:S04]  /*2690*/  IMAD.HI.U32 R41, R6, R44, RZ ;  /* 0x0000002c06297227 */ /* 0x000fc800078e00ff */
[----:B------:R-:W-:Y:S01]  /*26a0*/  @!P6 IMAD.IADD R40, R40, 0x1, -R3 ;  /* 0x000000012828e824 */ /* 0x000fe200078e0a03 */
[----:B------:R-:W-:Y:S01]  /*26b0*/  ISETP.GT.U32.AND P6, PT, R3, R39, PT ;  /* 0x000000270300720c */ /* 0x000fe20003fc4070 */
[----:B------:R-:W-:Y:S02]  /*26c0*/  IMAD.MOV R41, RZ, RZ, -R41 ;  /* 0x000000ffff297224 */ /* 0x000fe400078e0a29 */
[--C-:B------:R-:W-:Y:S01]  /*26d0*/  @!P0 IMAD.IADD R34, R34, 0x1, -R3.reuse ;  /* 0x0000000122228824 */ /* 0x100fe200078e0a03 */
[----:B------:R-:W-:Y:S01]  /*26e0*/  ISETP.GE.AND P0, PT, R43, RZ, PT ;  /* 0x000000ff2b00720c */ /* 0x000fe20003f06270 */
[C---:B------:R-:W-:Y:S02]  /*26f0*/  IMAD R41, R3.reuse, R41, R44 ;  /* 0x0000002903297224 */ /* 0x040fe400078e022c */
[----:B------:R-:W-:Y:S01]  /*2700*/  @!P1 IMAD.MOV R34, RZ, RZ, -R34 ;  /* 0x000000ffff229224 */ /* 0x000fe200078e0a22 */
[----:B------:R-:W-:Y:S01]  /*2710*/  ISETP.GT.U32.AND P1, PT, R3, R42, PT ;  /* 0x0000002a0300720c */ /* 0x000fe20003f24070 */
[----:B------:R-:W-:Y:S01]  /*2720*/  @!P4 IMAD.IADD R38, R38, 0x1, -R3 ;  /* 0x000000012626c824 */ /* 0x000fe200078e0a03 */
[----:B------:R-:W-:Y:S01]  /*2730*/  ISETP.GE.AND P4, PT, R45, RZ, PT ;  /* 0x000000ff2d00720c */ /* 0x000fe20003f86270 */
[----:B------:R-:W-:Y:S01]  /*2740*/  @!P2 IMAD.MOV R35, RZ, RZ, -R35 ;  /* 0x000000ffff23a224 */ /* 0x000fe200078e0a23 */
[----:B------:R-:W-:Y:S01]  /*2750*/  IABS R45, R51 ;  /* 0x00000033002d7213 */ /* 0x000fe20000000000 */
[----:B------:R-:W-:Y:S01]  /*2760*/  @!P6 IMAD.IADD R39, R39, 0x1, -R3 ;  /* 0x000000012727e824 */ /* 0x000fe200078e0a03 */
[C---:B------:R-:W-:Y:S01]  /*2770*/  ISETP.GT.U32.AND P6, PT, R3.reuse, R41, PT ;  /* 0x000000290300720c */ /* 0x040fe20003fc4070 */
[----:B------:R-:W-:Y:S01]  /*2780*/  @!P5 IMAD.MOV R36, RZ, RZ, -R36 ;  /* 0x000000ffff24d224 */ /* 0x000fe200078e0a24 */
[C---:B------:R-:W-:Y:S01]  /*2790*/  ISETP.GT.U32.AND P2, PT, R3.reuse, R38, PT ;  /* 0x000000260300720c */ /* 0x040fe20003f44070 */
[----:B------:R-:W-:Y:S01]  /*27a0*/  IMAD.HI.U32 R43, R6, R45, RZ ;  /* 0x0000002d062b7227 */ /* 0x000fe200078e00ff */
[----:B------:R-:W-:-:S03]  /*27b0*/  ISETP.GT.U32.AND P5, PT, R3, R40, PT ;  /* 0x000000280300720c */ /* 0x000fc60003fa4070 */
[----:B------:R-:W-:Y:S02]  /*27c0*/  IMAD.MOV R44, RZ, RZ, -R43 ;  /* 0x000000ffff2c7224 */ /* 0x000fe400078e0a2b */
[----:B------:R-:W-:Y:S02]  /*27d0*/  @!P1 IMAD.IADD R42, R42, 0x1, -R3 ;  /* 0x000000012a2a9824 */ /* 0x000fe400078e0a03 */
[----:B------:R-:W-:Y:S01]  /*27e0*/  @!P0 IMAD.MOV R37, RZ, RZ, -R37 ;  /* 0x000000ffff258224 */ /* 0x000fe200078e0a25 */
[----:B------:R-:W-:Y:S01]  /*27f0*/  ISETP.GE.AND P0, PT, R47, RZ, PT ;  /* 0x000000ff2f00720c */ /* 0x000fe20003f06270 */
[----:B------:R-:W-:Y:S01]  /*2800*/  @!P6 IMAD.IADD R41, R41, 0x1, -R3 ;  /* 0x000000012929e824 */ /* 0x000fe200078e0a03 */
[C---:B------:R-:W-:Y:S01]  /*2810*/  ISETP.GT.U32.AND P1, PT, R3.reuse, R42, PT ;  /* 0x0000002a0300720c */ /* 0x040fe20003f24070 */
[----:B------:R-:W-:Y:S01]  /*2820*/  IMAD R43, R3, R44, R45 ;  /* 0x0000002c032b7224 */ /* 0x000fe200078e022d */
[----:B------:R-:W-:Y:S01]  /*2830*/  LOP3.LUT R44, R5, 0x2a, RZ, 0xfc, !PT ;  /* 0x0000002a052c7812 */ /* 0x000fe200078efcff */
[--C-:B------:R-:W-:Y:S01]  /*2840*/  @!P2 IMAD.IADD R38, R38, 0x1, -R3.reuse ;  /* 0x000000012626a824 */ /* 0x100fe200078e0a03 */
[----:B------:R-:W-:Y:S01]  /*2850*/  ISETP.GT.U32.AND P6, PT, R3, R41, PT ;  /* 0x000000290300720c */ /* 0x000fe20003fc4070 */
[----:B------:R-:W-:Y:S01]  /*2860*/  @!P5 IMAD.IADD R40, R40, 0x1, -R3 ;  /* 0x000000012828d824 */ /* 0x000fe200078e0a03 */
[----:B------:R-:W-:Y:S01]  /*2870*/  LOP3.LUT R45, R5, 0x28, RZ, 0xfc, !PT ;  /* 0x00000028052d7812 */ /* 0x000fe200078efcff */
[----:B------:R-:W-:Y:S01]  /*2880*/  @!P3 IMAD.MOV R39, RZ, RZ, -R39 ;  /* 0x000000ffff27b224 */ /* 0x000fe200078e0a27 */
[----:B------:R-:W-:Y:S01]  /*2890*/  IABS R47, R44 ;  /* 0x0000002c002f7213 */ /* 0x000fe20000000000 */
[----:B------:R-:W-:Y:S01]  /*28a0*/  @!P4 IMAD.MOV R38, RZ, RZ, -R38 ;  /* 0x000000ffff26c224 */ /* 0x000fe200078e0a26 */
[----:B------:R-:W-:Y:S01]  /*28b0*/  ISETP.GE.AND P2, PT, R48, RZ, PT ;  /* 0x000000ff3000720c */ /* 0x000fe20003f46270 */
[----:B------:R-:W-:Y:S01]  /*28c0*/  @!P0 IMAD.MOV R40, RZ, RZ, -R40 ;  /* 0x000000ffff288224 */ /* 0x000fe200078e0a28 */
[----:B------:R-:W-:Y:S01]  /*28d0*/  ISETP.GE.AND P3, PT, R44, RZ, PT ;  /* 0x000000ff2c00720c */ /* 0x000fe20003f66270 */
[----:B------:R-:W-:Y:S01]  /*28e0*/  IMAD.HI.U32 R44, R6, R47, RZ ;  /* 0x0000002f062c7227 */ /* 0x000fe200078e00ff */
[----:B------:R-:W-:-:S02]  /*28f0*/  IABS R48, R45 ;  /* 0x0000002d00307213 */ /* 0x000fc40000000000 */
[----:B------:R-:W-:Y:S01]  /*2900*/  ISETP.GE.AND P5, PT, R50, RZ, PT ;  /* 0x000000ff3200720c */ /* 0x000fe20003fa6270 */
[--C-:B------:R-:W-:Y:S01]  /*2910*/  @!P6 IMAD.IADD R41, R41, 0x1, -R3.reuse ;  /* 0x000000012929e824 */ /* 0x100fe200078e0a03 */
[----:B------:R-:W-:Y:S01]  /*2920*/  ISETP.GT.U32.AND P6, PT, R3, R43, PT ;  /* 0x0000002b0300720c */ /* 0x000fe20003fc4070 */
[----:B------:R-:W-:Y:S01]  /*2930*/  IMAD.MOV R44, RZ, RZ, -R44 ;  /* 0x000000ffff2c7224 */ /* 0x000fe200078e0a2c */
[----:B------:R-:W-:Y:S01]  /*2940*/  IABS R50, R46 ;  /* 0x0000002e00327213 */ /* 0x000fe20000000000 */
[----:B------:R-:W-:Y:S01]  /*2950*/  @!P1 IMAD.IADD R42, R42, 0x1, -R3 ;  /* 0x000000012a2a9824 */ /* 0x000fe200078e0a03 */
[----:B------:R-:W-:Y:S01]  /*2960*/  ISETP.GE.AND P0, PT, R45, RZ, PT ;  /* 0x000000ff2d00720c */ /* 0x000fe20003f06270 */
[----:B------:R-:W-:Y:S01]  /*2970*/  IMAD.HI.U32 R45, R6, R48, RZ ;  /* 0x00000030062d7227 */ /* 0x000fe200078e00ff */
[----:B------:R-:W-:Y:S02]  /*2980*/  ISETP.GE.AND P1, PT, R46, RZ, PT ;  /* 0x000000ff2e00720c */ /* 0x000fe40003f26270 */
[----:B------:R-:W-:Y:S01]  /*2990*/  ISETP.GE.AND P4, PT, R51, RZ, PT ;  /* 0x000000ff3300720c */ /* 0x000fe20003f86270 */
[----:B------:R-:W-:-:S04]  /*29a0*/  IMAD.HI.U32 R46, R6, R50, RZ ;  /* 0x00000032062e7227 */ /* 0x000fc800078e00ff */
[----:B------:R-:W-:Y:S02]  /*29b0*/  IMAD.MOV R45, RZ, RZ, -R45 ;  /* 0x000000ffff2d7224 */ /* 0x000fe400078e0a2d */
[----:B------:R-:W-:Y:S02]  /*29c0*/  IMAD R44, R3, R44, R47 ;  /* 0x0000002c032c7224 */ /* 0x000fe400078e022f */
[----:B------:R-:W-:Y:S02]  /*29d0*/  @!P6 IMAD.IADD R43, R43, 0x1, -R3 ;  /* 0x000000012b2be824 */ /* 0x000fe400078e0a03 */
[----:B------:R-:W-:Y:S02]  /*29e0*/  IMAD.MOV R51, RZ, RZ, -R46 ;  /* 0x000000ffff337224 */ /* 0x000fe400078e0a2e */
[C---:B------:R-:W-:Y:S01]  /*29f0*/  IMAD R46, R3.reuse, R45, R48 ;  /* 0x0000002d032e7224 */ /* 0x040fe200078e0230 */
[C---:B------:R-:W-:Y:S01]  /*2a00*/  ISETP.GT.U32.AND P6, PT, R3.reuse, R43, PT ;  /* 0x0000002b0300720c */ /* 0x040fe20003fc4070 */
[----:B------:R-:W-:Y:S01]  /*2a10*/  @!P2 IMAD.MOV R42, RZ, RZ, -R42 ;  /* 0x000000ffff2aa224 */ /* 0x000fe200078e0a2a */
[C---:B------:R-:W-:Y:S01]  /*2a20*/  ISETP.GT.U32.AND P2, PT, R3.reuse, R44, PT ;  /* 0x0000002c0300720c */ /* 0x040fe20003f44070 */
[----:B------:R-:W-:Y:S01]  /*2a30*/  @!P5 IMAD.MOV R41, RZ, RZ, -R41 ;  /* 0x000000ffff29d224 */ /* 0x000fe200078e0a29 */
[----:B------:R-:W-:Y:S01]  /*2a40*/  ISETP.GT.U32.AND P5, PT, R3, R46, PT ;  /* 0x0000002e0300720c */ /* 0x000fe20003fa4070 */
[----:B------:R-:W-:-:S04]  /*2a50*/  IMAD.HI.U32 R45, R6, R52, RZ ;  /* 0x00000034062d7227 */ /* 0x000fc800078e00ff */
[----:B------:R-:W-:-:S04]  /*2a60*/  IMAD.HI.U32 R47, R6, R53, RZ ;  /* 0x00000035062f7227 */ /* 0x000fc800078e00ff */
[----:B------:R-:W-:Y:S02]  /*2a70*/  IMAD.MOV R45, RZ, RZ, -R45 ;  /* 0x000000ffff2d7224 */ /* 0x000fe400078e0a2d */
[C---:B------:R-:W-:Y:S02]  /*2a80*/  IMAD R48, R3.reuse, R51, R50 ;  /* 0x0000003303307224 */ /* 0x040fe400078e0232 */
[----:B------:R-:W-:Y:S01]  /*2a90*/  IMAD.MOV R54, RZ, RZ, -R47 ;  /* 0x000000ffff367224 */ /* 0x000fe200078e0a2f */
[----:B------:R-:W-:Y:S01]  /*2aa0*/  IABS R47, R58 ;  /* 0x0000003a002f7213 */ /* 0x000fe20000000000 */
[----:B------:R-:W-:Y:S02]  /*2ab0*/  IMAD R50, R3, R45, R52 ;  /* 0x0000002d03327224 */ /* 0x000fe400078e0234 */
[--C-:B------:R-:W-:Y:S01]  /*2ac0*/  @!P6 IMAD.IADD R43, R43, 0x1, -R3.reuse ;  /* 0x000000012b2be824 */ /* 0x100fe200078e0a03 */
[----:B------:R-:W-:Y:S01]  /*2ad0*/  ISETP.GT.U32.AND P6, PT, R3, R48, PT ;  /* 0x000000300300720c */ /* 0x000fe20003fc4070 */
[----:B------:R-:W-:-:S02]  /*2ae0*/  @!P2 IMAD.IADD R44, R44, 0x1, -R3 ;  /* 0x000000012c2ca824 */ /* 0x000fc400078e0a03 */
[----:B------:R-:W-:Y:S02]  /*2af0*/  @!P5 IMAD.IADD R46, R46, 0x1, -R3 ;  /* 0x000000012e2ed824 */ /* 0x000fe400078e0a03 */
[----:B------:R-:W-:Y:S01]  /*2b00*/  @!P4 IMAD.MOV R43, RZ, RZ, -R43 ;  /* 0x000000ffff2bc224 */ /* 0x000fe200078e0a2b */
[C---:B------:R-:W-:Y:S01]  /*2b10*/  ISETP.GT.U32.AND P2, PT, R3.reuse, R44, PT ;  /* 0x0000002c0300720c */ /* 0x040fe20003f44070 */
[C---:B------:R-:W-:Y:S01]  /*2b20*/  IMAD R52, R3.reuse, R54, R53 ;  /* 0x0000003603347224 */ /* 0x040fe200078e0235 */
[C---:B------:R-:W-:Y:S01]  /*2b30*/  ISETP.GT.U32.AND P4, PT, R3.reuse, R50, PT ;  /* 0x000000320300720c */ /* 0x040fe20003f84070 */
[----:B------:R-:W-:Y:S01]  /*2b40*/  IMAD.MOV.U32 R54, RZ, RZ, R47 ;  /* 0x000000ffff367224 */ /* 0x000fe200078e002f */
[----:B------:R-:W-:Y:S01]  /*2b50*/  ISETP.GT.U32.AND P5, PT, R3, R46, PT ;  /* 0x0000002e0300720c */ /* 0x000fe20003fa4070 */
[----:B------:R-:W-:Y:S01]  /*2b60*/  IMAD.HI.U32 R47, R6, R56, RZ ;  /* 0x00000038062f7227 */ /* 0x000fe200078e00ff */
[----:B------:R-:W-:-:S03]  /*2b70*/  IABS R53, R59 ;  /* 0x0000003b00357213 */ /* 0x000fc60000000000 */
[----:B------:R-:W-:-:S04]  /*2b80*/  IMAD.HI.U32 R45, R6, R54, RZ ;  /* 0x00000036062d7227 */ /* 0x000fc800078e00ff */
[----:B------:R-:W-:Y:S02]  /*2b90*/  IMAD.MOV R45, RZ, RZ, -R45 ;  /* 0x000000ffff2d7224 */ /* 0x000fe400078e0a2d */
[--C-:B------:R-:W-:Y:S01]  /*2ba0*/  @!P2 IMAD.IADD R44, R44, 0x1, -R3.reuse ;  /* 0x000000012c2ca824 */ /* 0x100fe200078e0a03 */
[C---:B------:R-:W-:Y:S01]  /*2bb0*/  ISETP.GT.U32.AND P2, PT, R3.reuse, R52, PT ;  /* 0x000000340300720c */ /* 0x040fe20003f44070 */
[C---:B------:R-:W-:Y:S02]  /*2bc0*/  IMAD R54, R3.reuse, R45, R54 ;  /* 0x0000002d03367224 */ /* 0x040fe400078e0236 */
[--C-:B------:R-:W-:Y:S02]  /*2bd0*/  @!P4 IMAD.IADD R50, R50, 0x1, -R3.reuse ;  /* 0x000000013232c824 */ /* 0x100fe400078e0a03 */
[--C-:B------:R-:W-:Y:S02]  /*2be0*/  @!P6 IMAD.IADD R48, R48, 0x1, -R3.reuse ;  /* 0x000000013030e824 */ /* 0x100fe400078e0a03 */
[----:B------:R-:W-:Y:S01]  /*2bf0*/  @!P5 IMAD.IADD R46, R46, 0x1, -R3 ;  /* 0x000000012e2ed824 */ /* 0x000fe200078e0a03 */
[C---:B------:R-:W-:Y:S01]  /*2c00*/  ISETP.GT.U32.AND P5, PT, R3.reuse, R54, PT ;  /* 0x000000360300720c */ /* 0x040fe20003fa4070 */
[----:B------:R-:W-:Y:S01]  /*2c10*/  IMAD.MOV.U32 R51, RZ, RZ, R44 ;  /* 0x000000ffff337224 */ /* 0x000fe200078e002c */
[C---:B------:R-:W-:Y:S01]  /*2c20*/  ISETP.GT.U32.AND P4, PT, R3.reuse, R50, PT ;  /* 0x000000320300720c */ /* 0x040fe20003f84070 */
[----:B------:R-:W-:Y:S01]  /*2c30*/  IMAD.HI.U32 R45, R6, R53, RZ ;  /* 0x00000035062d7227 */ /* 0x000fe200078e00ff */
[----:B------:R-:W-:-:S03]  /*2c40*/  ISETP.GT.U32.AND P6, PT, R3, R48, PT ;  /* 0x000000300300720c */ /* 0x000fc60003fc4070 */
[----:B------:R-:W-:Y:S01]  /*2c50*/  @!P3 IMAD.MOV R51, RZ, RZ, -R51 ;  /* 0x000000ffff33b224 */ /* 0x000fe200078e0a33 */
[----:B------:R-:W-:Y:S01]  /*2c60*/  ISETP.GE.AND P3, PT, R55, RZ, PT ;  /* 0x000000ff3700720c */ /* 0x000fe20003f66270 */
[----:B------:R-:W-:Y:S01]  /*2c70*/  IMAD.MOV R44, RZ, RZ, -R45 ;  /* 0x000000ffff2c7224 */ /* 0x000fe200078e0a2d */
[C---:B------:R-:W-:Y:S01]  /*2c80*/  LOP3.LUT R45, R5.reuse, 0x18, RZ, 0xfc, !PT ;  /* 0x00000018052d7812 */ /* 0x040fe200078efcff */
[----:B------:R-:W-:Y:S01]  /*2c90*/  @!P2 IMAD.IADD R52, R52, 0x1, -R3 ;  /* 0x000000013434a824 */ /* 0x000fe200078e0a03 */
[----:B------:R-:W-:Y:S01]  /*2ca0*/  ISETP.GE.AND P2, PT, R58, RZ, PT ;  /* 0x000000ff3a00720c */ /* 0x000fe20003f46270 */
[----:B------:R-:W-:Y:S01]  /*2cb0*/  IMAD.MOV R47, RZ, RZ, -R47 ;  /* 0x000000ffff2f7224 */ /* 0x000fe200078e0a2f */
[----:B------:R-:W-:Y:S01]  /*2cc0*/  LOP3.LUT R58, R5, 0x16, RZ, 0xfc, !PT ;  /* 0x00000016053a7812 */ /* 0x000fe200078efcff */
[C---:B------:R-:W-:Y:S02]  /*2cd0*/  IMAD R44, R3.reuse, R44, R53 ;  /* 0x0000002c032c7224 */ /* 0x040fe400078e0235 */
[--C-:B------:R-:W-:Y:S01]  /*2ce0*/  @!P5 IMAD.IADD R54, R54, 0x1, -R3.reuse ;  /* 0x000000013636d824 */ /* 0x100fe200078e0a03 */
[C---:B------:R-:W-:Y:S01]  /*2cf0*/  ISETP.GT.U32.AND P5, PT, R3.reuse, R52, PT ;  /* 0x000000340300720c */ /* 0x040fe20003fa4070 */
[--C-:B------:R-:W-:Y:S01]  /*2d00*/  @!P4 IMAD.IADD R50, R50, 0x1, -R3.reuse ;  /* 0x000000013232c824 */ /* 0x100fe200078e0a03 */
[----:B------:R-:W-:Y:S01]  /*2d10*/  ISETP.GT.U32.AND P4, PT, R3, R44, PT ;  /* 0x0000002c0300720c */ /* 0x000fe20003f84070 */
[----:B------:R-:W-:Y:S01]  /*2d20*/  @!P6 IMAD.IADD R48, R48, 0x1, -R3 ;  /* 0x000000013030e824 */ /* 0x000fe200078e0a03 */
[----:B------:R-:W-:Y:S01]  /*2d30*/  ISETP.GE.AND P6, PT, R57, RZ, PT ;  /* 0x000000ff3900720c */ /* 0x000fe20003fc6270 */
[----:B------:R-:W-:Y:S01]  /*2d40*/  IMAD R56, R3, R47, R56 ;  /* 0x0000002f03387224 */ /* 0x000fe200078e0238 */
[----:B------:R-:W-:Y:S01]  /*2d50*/  IABS R47, R45 ;  /* 0x0000002d002f7213 */ /* 0x000fe20000000000 */
[----:B------:R-:W-:-:S02]  /*2d60*/  IMAD.MOV.U32 R53, RZ, RZ, R46 ;  /* 0x000000ffff357224 */ /* 0x000fc400078e002e */
[----:B------:R-:W-:Y:S01]  /*2d70*/  IMAD.MOV.U32 R57, RZ, RZ, R50 ;  /* 0x000000ffff397224 */ /* 0x000fe200078e0032 */
[----:B------:R-:W-:Y:S01]  /*2d80*/  IABS R50, R58 ;  /* 0x0000003a00327213 */ /* 0x000fe20000000000 */
[----:B------:R-:W-:Y:S01]  /*2d90*/  @!P0 IMAD.MOV R53, RZ, RZ, -R53 ;  /* 0x000000ffff358224 */ /* 0x000fe200078e0a35 */
[C---:B------:R-:W-:Y:S01]  /*2da0*/  ISETP.GT.U32.AND P0, PT, R3.reuse, R54, PT ;  /* 0x000000360300720c */ /* 0x040fe20003f04070 */
[----:B------:R-:W-:Y:S01]  /*2db0*/  @!P3 IMAD.MOV R57, RZ, RZ, -R57 ;  /* 0x000000ffff39b224 */ /* 0x000fe200078e0a39 */
[----:B------:R-:W-:Y:S01]  /*2dc0*/  ISETP.GT.U32.AND P3, PT, R3, R56, PT ;  /* 0x000000380300720c */ /* 0x000fe20003f64070 */
[----:B------:R-:W-:Y:S02]  /*2dd0*/  IMAD.MOV.U32 R55, RZ, RZ, R48 ;  /* 0x000000ffff377224 */ /* 0x000fe400078e0030 */
[----:B------:R-:W-:Y:S01]  /*2de0*/  @!P5 IMAD.IADD R52, R52, 0x1, -R3 ;  /* 0x000000013434d824 */ /* 0x000fe200078e0a03 */
[----:B------:R-:W-:Y:S01]  /*2df0*/  ISETP.GE.AND P5, PT, R60, RZ, PT ;  /* 0x000000ff3c00720c */ /* 0x000fe20003fa6270 */
[----:B------:R-:W-:Y:S01]  /*2e00*/  @!P1 IMAD.MOV R55, RZ, RZ, -R55 ;  /* 0x000000ffff379224 */ /* 0x000fe200078e0a37 */
[----:B------:R-:W-:Y:S01]  /*2e10*/  ISETP.GE.AND P1, PT, R59, RZ, PT ;  /* 0x000000ff3b00720c */ /* 0x000fe20003f26270 */
[--C-:B------:R-:W-:Y:S01]  /*2e20*/  @!P4 IMAD.IADD R44, R44, 0x1, -R3.reuse ;  /* 0x000000012c2cc824 */ /* 0x100fe200078e0a03 */
[----:B------:R-:W-:Y:S01]  /*2e30*/  ISETP.GE.AND P4, PT, R58, RZ, PT ;  /* 0x000000ff3a00720c */ /* 0x000fe20003f86270 */
[----:B------:R-:W-:Y:S01]  /*2e40*/  IMAD.MOV.U32 R59, RZ, RZ, R52 ;  /* 0x000000ffff3b7224 */ /* 0x000fe200078e0034 */
[----:B------:R-:W-:Y:S01]  /*2e50*/  LOP3.LUT R52, R5, 0xc, RZ, 0xfc, !PT ;  /* 0x0000000c05347812 */ /* 0x000fe200078efcff */
[--C-:B------:R-:W-:Y:S01]  /*2e60*/  @!P0 IMAD.IADD R54, R54, 0x1, -R3.reuse ;  /* 0x0000000136368824 */ /* 0x100fe200078e0a03 */
[----:B------:R-:W-:Y:S01]  /*2e70*/  ISETP.GE.AND P0, PT, R45, RZ, PT ;  /* 0x000000ff2d00720c */ /* 0x000fe20003f06270 */
[----:B------:R-:W-:Y:S01]  /*2e80*/  @!P3 IMAD.IADD R56, R56, 0x1, -R3 ;  /* 0x000000013838b824 */ /* 0x000fe200078e0a03 */
[----:B------:R-:W-:Y:S01]  /*2e90*/  IABS R68, R52 ;  /* 0x0000003400447213 */ /* 0x000fe20000000000 */
[----:B------:R-:W-:Y:S01]  /*2ea0*/  @!P6 IMAD.MOV R59, RZ, RZ, -R59 ;  /* 0x000000ffff3be224 */ /* 0x000fe200078e0a3b */
[C---:B------:R-:W-:Y:S01]  /*2eb0*/  ISETP.GT.U32.AND P6, PT, R3.reuse, R44, PT ;  /* 0x0000002c0300720c */ /* 0x040fe20003fc4070 */
[----:B------:R-:W-:Y:S01]  /*2ec0*/  IMAD.HI.U32 R45, R6, R47, RZ ;  /* 0x0000002f062d7227 */ /* 0x000fe200078e00ff */
[----:B------:R-:W-:-:S03]  /*2ed0*/  ISETP.GT.U32.AND P3, PT, R3, R56, PT ;  /* 0x000000380300720c */ /* 0x000fc60003f64070 */
[----:B------:R-:W-:-:S04]  /*2ee0*/  IMAD.HI.U32 R46, R6, R50, RZ ;  /* 0x00000032062e7227 */ /* 0x000fc800078e00ff */
[----:B------:R-:W-:Y:S02]  /*2ef0*/  IMAD.MOV R48, RZ, RZ, -R45 ;  /* 0x000000ffff307224 */ /* 0x000fe400078e0a2d */
[----:B------:R-:W-:Y:S02]  /*2f00*/  IMAD.MOV R45, RZ, RZ, -R46 ;  /* 0x000000ffff2d7224 */ /* 0x000fe400078e0a2e */
[----:B------:R-:W-:Y:S01]  /*2f10*/  IMAD R46, R3, R48, R47 ;  /* 0x00000030032e7224 */ /* 0x000fe200078e022f */
[----:B------:R-:W-:Y:S01]  /*2f20*/  LOP3.LUT R47, R5, 0x12, RZ, 0xfc, !PT ;  /* 0x00000012052f7812 */ /* 0x000fe200078efcff */
[--C-:B------:R-:W-:Y:S02]  /*2f30*/  @!P6 IMAD.IADD R44, R44, 0x1, -R3.reuse ;  /* 0x000000012c2ce824 */ /* 0x100fe400078e0a03 */
[----:B------:R-:W-:Y:S01]  /*2f40*/  @!P3 IMAD.IADD R56, R56, 0x1, -R3 ;  /* 0x000000013838b824 */ /* 0x000fe200078e0a03 */
[C---:B------:R-:W-:Y:S01]  /*2f50*/  ISETP.GT.U32.AND P6, PT, R3.reuse, R46, PT ;  /* 0x0000002e0300720c */ /* 0x040fe20003fc4070 */
[----:B------:R-:W-:Y:S01]  /*2f60*/  IMAD R48, R3, R45, R50 ;  /* 0x0000002d03307224 */ /* 0x000fe200078e0232 */
[C---:B------:R-:W-:Y:S01]  /*2f70*/  LOP3.LUT R45, R5.reuse, 0x14, RZ, 0xfc, !PT ;  /* 0x00000014052d7812 */ /* 0x040fe200078efcff */
[----:B------:R-:W-:Y:S01]  /*2f80*/  IMAD.MOV.U32 R63, RZ, RZ, R56 ;  /* 0x000000ffff3f7224 */ /* 0x000fe200078e0038 */
[----:B------:R-:W-:Y:S01]  /*2f90*/  LOP3.LUT R50, R5, 0x10, RZ, 0xfc, !PT ;  /* 0x0000001005327812 */ /* 0x000fe200078efcff */
[----:B------:R-:W-:Y:S01]  /*2fa0*/  IMAD.MOV.U32 R61, RZ, RZ, R44 ;  /* 0x000000ffff3d7224 */ /* 0x000fe200078e002c */
[----:B------:R-:W-:Y:S01]  /*2fb0*/  IABS R58, R45 ;  /* 0x0000002d003a7213 */ /* 0x000fe20000000000 */
[----:B------:R-:W-:Y:S01]  /*2fc0*/  @!P5 IMAD.MOV R63, RZ, RZ, -R63 ;  /* 0x000000ffff3fd224 */ /* 0x000fe200078e0a3f */
[----:B------:R-:W-:Y:S01]  /*2fd0*/  ISETP.GT.U32.AND P5, PT, R3, R48, PT ;  /* 0x000000300300720c */ /* 0x000fe20003fa4070 */
[----:B------:R-:W-:Y:S01]  /*2fe0*/  @!P2 IMAD.MOV R54, RZ, RZ, -R54 ;  /* 0x000000ffff36a224 */ /* 0x000fe200078e0a36 */
[----:B------:R-:W-:Y:S01]  /*2ff0*/  IABS R60, R47 ;  /* 0x0000002f003c7213 */ /* 0x000fe20000000000 */
[----:B------:R-:W-:Y:S01]  /*3000*/  IMAD.HI.U32 R44, R6, R58, RZ ;  /* 0x0000003a062c7227 */ /* 0x000fe200078e00ff */
[----:B------:R-:W-:-:S02]  /*3010*/  ISETP.GE.AND P2, PT, R45, RZ, PT ;  /* 0x000000ff2d00720c */ /* 0x000fc40003f46270 */
[----:B------:R-:W-:Y:S01]  /*3020*/  IABS R62, R50 ;  /* 0x00000032003e7213 */ /* 0x000fe20000000000 */
[----:B------:R-:W-:Y:S01]  /*3030*/  @!P6 IMAD.IADD R46, R46, 0x1, -R3 ;  /* 0x000000012e2ee824 */ /* 0x000fe200078e0a03 */
[----:B------:R-:W-:Y:S01]  /*3040*/  ISETP.GE.AND P3, PT, R47, RZ, PT ;  /* 0x000000ff2f00720c */ /* 0x000fe20003f66270 */
[----:B------:R-:W-:Y:S01]  /*3050*/  IMAD.MOV R44, RZ, RZ, -R44 ;  /* 0x000000ffff2c7224 */ /* 0x000fe200078e0a2c */
[----:B------:R-:W-:Y:S01]  /*3060*/  IABS R56, R83 ;  /* 0x0000005300387213 */ /* 0x000fe20000000000 */
[----:B------:R-:W-:Y:S01]  /*3070*/  IMAD.HI.U32 R45, R6, R60, RZ ;  /* 0x0000003c062d7227 */ /* 0x000fe200078e00ff */
[----:B------:R-:W-:-:S03]  /*3080*/  ISETP.GT.U32.AND P6, PT, R3, R46, PT ;  /* 0x0000002e0300720c */ /* 0x000fc60003fc4070 */
[----:B------:R-:W-:Y:S02]  /*3090*/  @!P5 IMAD.IADD R48, R48, 0x1, -R3 ;  /* 0x000000013030d824 */ /* 0x000fe400078e0a03 */
[C---:B------:R-:W-:Y:S02]  /*30a0*/  IMAD R58, R3.reuse, R44, R58 ;  /* 0x0000002c033a7224 */ /* 0x040fe400078e023a */
[----:B------:R-:W-:Y:S01]  /*30b0*/  IMAD.MOV R45, RZ, RZ, -R45 ;  /* 0x000000ffff2d7224 */ /* 0x000fe200078e0a2d */
[----:B------:R-:W-:Y:S01]  /*30c0*/  ISETP.GT.U32.AND P5, PT, R3, R48, PT ;  /* 0x000000300300720c */ /* 0x000fe20003fa4070 */
[----:B------:R-:W-:-:S04]  /*30d0*/  IMAD.HI.U32 R44, R6, R62, RZ ;  /* 0x0000003e062c7227 */ /* 0x000fc800078e00ff */
[----:B------:R-:W-:Y:S01]  /*30e0*/  @!P6 IMAD.IADD R46, R46, 0x1, -R3 ;  /* 0x000000012e2ee824 */ /* 0x000fe200078e0a03 */
[C---:B------:R-:W-:Y:S01]  /*30f0*/  ISETP.GT.U32.AND P6, PT, R3.reuse, R58, PT ;  /* 0x0000003a0300720c */ /* 0x040fe20003fc4070 */
[C---:B------:R-:W-:Y:S02]  /*3100*/  IMAD R60, R3.reuse, R45, R60 ;  /* 0x0000002d033c7224 */ /* 0x040fe400078e023c */
[----:B------:R-:W-:Y:S02]  /*3110*/  IMAD.MOV R47, RZ, RZ, -R44 ;  /* 0x000000ffff2f7224 */ /* 0x000fe400078e0a2c */
[----:B------:R-:W-:Y:S02]  /*3120*/  IMAD.MOV.U32 R65, RZ, RZ, R46 ;  /* 0x000000ffff417224 */ /* 0x000fe400078e002e */
[C---:B------:R-:W-:Y:S02]  /*3130*/  IMAD R62, R3.reuse, R47, R62 ;  /* 0x0000002f033e7224 */ /* 0x040fe400078e023e */
[----:B------:R-:W-:Y:S01]  /*3140*/  @!P0 IMAD.MOV R65, RZ, RZ, -R65 ;  /* 0x000000ffff418224 */ /* 0x000fe200078e0a41 */
[C---:B------:R-:W-:Y:S01]  /*3150*/  ISETP.GT.U32.AND P0, PT, R3.reuse, R60, PT ;  /* 0x0000003c0300720c */ /* 0x040fe20003f04070 */
[----:B------:R-:W-:Y:S01]  /*3160*/  @!P5 IMAD.IADD R48, R48, 0x1, -R3 ;  /* 0x000000013030d824 */ /* 0x000fe200078e0a03 */
[----:B------:R-:W-:Y:S01]  /*3170*/  ISETP.GT.U32.AND P5, PT, R3, R62, PT ;  /* 0x0000003e0300720c */ /* 0x000fe20003fa4070 */
[----:B------:R-:W-:-:S04]  /*3180*/  IMAD.HI.U32 R44, R6, R70, RZ ;  /* 0x00000046062c7227 */ /* 0x000fc800078e00ff */
[----:B------:R-:W-:Y:S02]  /*3190*/  IMAD.MOV R44, RZ, RZ, -R44 ;  /* 0x000000ffff2c7224 */ /* 0x000fe400078e0a2c */
[--C-:B------:R-:W-:Y:S02]  /*31a0*/  @!P6 IMAD.IADD R58, R58, 0x1, -R3.reuse ;  /* 0x000000013a3ae824 */ /* 0x100fe400078e0a03 */
[C---:B------:R-:W-:Y:S02]  /*31b0*/  IMAD R70, R3.reuse, R44, R70 ;  /* 0x0000002c03467224 */ /* 0x040fe400078e0246 */
[--C-:B------:R-:W-:Y:S01]  /*31c0*/  @!P0 IMAD.IADD R60, R60, 0x1, -R3.reuse ;  /* 0x000000013c3c8824 */ /* 0x100fe200078e0a03 */
[C---:B------:R-:W-:Y:S01]  /*31d0*/  ISETP.GT.U32.AND P6, PT, R3.reuse, R58, PT ;  /* 0x0000003a0300720c */ /* 0x040fe20003fc4070 */
[----:B------:R-:W-:Y:S02]  /*31e0*/  @!P5 IMAD.IADD R62, R62, 0x1, -R3 ;  /* 0x000000013e3ed824 */ /* 0x000fe400078e0a03 */
[----:B------:R-:W-:Y:S01]  /*31f0*/  IMAD.HI.U32 R44, R6, R72, RZ ;  /* 0x00000048062c7227 */ /* 0x000fe200078e00ff */
[----:B------:R-:W-:-:S02]  /*3200*/  ISETP.GT.U32.AND P0, PT, R3, R60, PT ;  /* 0x0000003c0300720c */ /* 0x000fc40003f04070 */
[----:B------:R-:W-:Y:S01]  /*3210*/  ISETP.GT.U32.AND P5, PT, R3, R62, PT ;  /* 0x0000003e0300720c */ /* 0x000fe20003fa4070 */
[----:B------:R-:W-:Y:S02]  /*3220*/  IMAD.MOV R44, RZ, RZ, -R44 ;  /* 0x000000ffff2c7224 */ /* 0x000fe400078e0a2c */
[----:B------:R-:W-:-:S04]  /*3230*/  IMAD.HI.U32 R45, R6, R68, RZ ;  /* 0x00000044062d7227 */ /* 0x000fc800078e00ff */
[C---:B------:R-:W-:Y:S02]  /*3240*/  IMAD R72, R3.reuse, R44, R72 ;  /* 0x0000002c03487224 */ /* 0x040fe400078e0248 */
[----:B------:R-:W-:Y:S02]  /*3250*/  IMAD.MOV R45, RZ, RZ, -R45 ;  /* 0x000000ffff2d7224 */ /* 0x000fe400078e0a2d */
[--C-:B------:R-:W-:Y:S01]  /*3260*/  @!P0 IMAD.IADD R60, R60, 0x1, -R3.reuse ;  /* 0x000000013c3c8824 */ /* 0x100fe200078e0a03 */
[C---:B------:R-:W-:Y:S01]  /*3270*/  ISETP.GT.U32.AND P0, PT, R3.reuse, R70, PT ;  /* 0x000000460300720c */ /* 0x040fe20003f04070 */
[----:B------:R-:W-:Y:S01]  /*3280*/  @!P5 IMAD.IADD R62, R62, 0x1, -R3 ;  /* 0x000000013e3ed824 */ /* 0x000fe200078e0a03 */
[C---:B------:R-:W-:Y:S01]  /*3290*/  ISETP.GT.U32.AND P5, PT, R3.reuse, R72, PT ;  /* 0x000000480300720c */ /* 0x040fe20003fa4070 */
[----:B------:R-:W-:Y:S02]  /*32a0*/  IMAD R68, R3, R45, R68 ;  /* 0x0000002d03447224 */ /* 0x000fe400078e0244 */
[----:B------:R-:W-:-:S04]  /*32b0*/  IMAD.HI.U32 R45, R6, R76, RZ ;  /* 0x0000004c062d7227 */ /* 0x000fc800078e00ff */
[----:B------:R-:W-:-:S04]  /*32c0*/  IMAD.HI.U32 R46, R6, R78, RZ ;  /* 0x0000004e062e7227 */ /* 0x000fc800078e00ff */
[--C-:B------:R-:W-:Y:S02]  /*32d0*/  @!P0 IMAD.IADD R70, R70, 0x1, -R3.reuse ;  /* 0x0000000146468824 */ /* 0x100fe400078e0a03 */
[----:B------:R-:W-:Y:S02]  /*32e0*/  @!P5 IMAD.IADD R72, R72, 0x1, -R3 ;  /* 0x000000014848d824 */ /* 0x000fe400078e0a03 */
[----:B------:R-:W-:Y:S01]  /*32f0*/  IMAD.MOV R45, RZ, RZ, -R45 ;  /* 0x000000ffff2d7224 */ /* 0x000fe200078e0a2d */
[----:B------:R-:W-:Y:S01]  /*3300*/  ISETP.GT.U32.AND P5, PT, R3, R70, PT ;  /* 0x000000460300720c */ /* 0x000fe20003fa4070 */
[----:B------:R-:W-:Y:S02]  /*3310*/  IMAD.MOV R46, RZ, RZ, -R46 ;  /* 0x000000ffff2e7224 */ /* 0x000fe400078e0a2e */
[----:B------:R-:W-:-:S04]  /*3320*/  IMAD.HI.U32 R44, R6, R74, RZ ;  /* 0x0000004a062c7227 */ /* 0x000fc800078e00ff */
[--C-:B------:R-:W-:Y:S01]  /*3330*/  @!P6 IMAD.IADD R58, R58, 0x1, -R3.reuse ;  /* 0x000000013a3ae824 */ /* 0x100fe200078e0a03 */
[C---:B------:R-:W-:Y:S01]  /*3340*/  ISETP.GT.U32.AND P6, PT, R3.reuse, R68, PT ;  /* 0x000000440300720c */ /* 0x040fe20003fc4070 */
[C---:B------:R-:W-:Y:S02]  /*3350*/  IMAD R76, R3.reuse, R45, R76 ;  /* 0x0000002d034c7224 */ /* 0x040fe400078e024c */
[C---:B------:R-:W-:Y:S01]  /*3360*/  IMAD R78, R3.reuse, R46, R78 ;  /* 0x0000002e034e7224 */ /* 0x040fe200078e024e */
[----:B------:R-:W-:Y:S01]  /*3370*/  IABS R46, R77 ;  /* 0x0000004d002e7213 */ /* 0x000fe20000000000 */
[----:B------:R-:W-:Y:S02]  /*3380*/  IMAD.MOV R44, RZ, RZ, -R44 ;  /* 0x000000ffff2c7224 */ /* 0x000fe400078e0a2c */
[----:B------:R-:W-:Y:S01]  /*3390*/  @!P5 IMAD.IADD R70, R70, 0x1, -R3 ;  /* 0x000000014646d824 */ /* 0x000fe200078e0a03 */
[C---:B------:R-:W-:Y:S01]  /*33a0*/  ISETP.GT.U32.AND P5, PT, R3.reuse, R76, PT ;  /* 0x0000004c0300720c */ /* 0x040fe20003fa4070 */
[----:B------:R-:W-:-:S02]  /*33b0*/  IMAD R74, R3, R44, R74 ;  /* 0x0000002c034a7224 */ /* 0x000fc400078e024a */
[----:B------:R-:W-:-:S04]  /*33c0*/  IMAD.HI.U32 R44, R6, R46, RZ ;  /* 0x0000002e062c7227 */ /* 0x000fc800078e00ff */
[----:B------:R-:W-:Y:S02]  /*33d0*/  IMAD.MOV R44, RZ, RZ, -R44 ;  /* 0x000000ffff2c7224 */ /* 0x000fe400078e0a2c */
[----:B------:R-:W-:Y:S01]  /*33e0*/  @!P6 IMAD.IADD R68, R68, 0x1, -R3 ;  /* 0x000000014444e824 */ /* 0x000fe200078e0a03 */
[----:B------:R-:W-:Y:S01]  /*33f0*/  ISETP.GE.AND P6, PT, R52, RZ, PT ;  /* 0x000000ff3400720c */ /* 0x000fe20003fc6270 */
[----:B------:R-:W-:Y:S01]  /*3400*/  IMAD.MOV.U32 R67, RZ, RZ, R48 ;  /* 0x000000ffff437224 */ /* 0x000fe200078e0030 */
[----:B------:R-:W-:Y:S01]  /*3410*/  IABS R48, R79 ;  /* 0x0000004f00307213 */ /* 0x000fe20000000000 */
[C---:B------:R-:W-:Y:S01]  /*3420*/  IMAD R44, R3.reuse, R44, R46 ;  /* 0x0000002c032c7224 */ /* 0x040fe200078e022e */
[C---:B------:R-:W-:Y:S01]  /*3430*/  ISETP.GT.U32.AND P0, PT, R3.reuse, R68, PT ;  /* 0x000000440300720c */ /* 0x040fe20003f04070 */
[----:B------:R-:W-:Y:S01]  /*3440*/  @!P1 IMAD.MOV R61, RZ, RZ, -R61 ;  /* 0x000000ffff3d9224 */ /* 0x000fe200078e0a3d */
[----:B------:R-:W-:Y:S01]  /*3450*/  ISETP.GE.AND P1, PT, R50, RZ, PT ;  /* 0x000000ff3200720c */ /* 0x000fe20003f26270 */
[----:B------:R-:W-:Y:S01]  /*3460*/  @!P5 IMAD.IADD R76, R76, 0x1, -R3 ;  /* 0x000000014c4cd824 */ /* 0x000fe200078e0a03 */
[----:B------:R-:W-:Y:S01]  /*3470*/  IABS R50, R81 ;  /* 0x0000005100327213 */ /* 0x000fe20000000000 */
[----:B------:R-:W-:Y:S01]  /*3480*/  IMAD.HI.U32 R45, R6, R48, RZ ;  /* 0x00000030062d7227 */ /* 0x000fe200078e00ff */
[----:B------:R-:W-:-:S03]  /*3490*/  ISETP.GT.U32.AND P5, PT, R3, R44, PT ;  /* 0x0000002c0300720c */ /* 0x000fc60003fa4070 */
[----:B------:R-:W-:Y:S01]  /*34a0*/  @!P4 IMAD.MOV R67, RZ, RZ, -R67 ;  /* 0x000000ffff43c224 */ /* 0x000fe200078e0a43 */
[----:B------:R-:W-:Y:S01]  /*34b0*/  ISETP.GT.U32.AND P4, PT, R3, R72, PT ;  /* 0x000000480300720c */ /* 0x000fe20003f84070 */
[----:B------:R-:W-:-:S04]  /*34c0*/  IMAD.HI.U32 R46, R6, R50, RZ ;  /* 0x00000032062e7227 */ /* 0x000fc800078e00ff */
[----:B------:R-:W-:Y:S02]  /*34d0*/  IMAD.MOV R45, RZ, RZ, -R45 ;  /* 0x000000ffff2d7224 */ /* 0x000fe400078e0a2d */
[----:B------:R-:W-:Y:S02]  /*34e0*/  IMAD.MOV R52, RZ, RZ, -R46 ;  /* 0x000000ffff347224 */ /* 0x000fe400078e0a2e */
[C---:B------:R-:W-:Y:S02]  /*34f0*/  IMAD R46, R3.reuse, R45, R48 ;  /* 0x0000002d032e7224 */ /* 0x040fe400078e0230 */
[--C-:B------:R-:W-:Y:S01]  /*3500*/  @!P0 IMAD.IADD R68, R68, 0x1, -R3.reuse ;  /* 0x0000000144448824 */ /* 0x100fe200078e0a03 */
[C---:B------:R-:W-:Y:S01]  /*3510*/  ISETP.GT.U32.AND P0, PT, R3.reuse, R74, PT ;  /* 0x0000004a0300720c */ /* 0x040fe20003f04070 */
[--C-:B------:R-:W-:Y:S01]  /*3520*/  @!P5 IMAD.IADD R44, R44, 0x1, -R3.reuse ;  /* 0x000000012c2cd824 */ /* 0x100fe200078e0a03 */
[C---:B------:R-:W-:Y:S01]  /*3530*/  ISETP.GT.U32.AND P5, PT, R3.reuse, R46, PT ;  /* 0x0000002e0300720c */ /* 0x040fe20003fa4070 */
[----:B------:R-:W-:Y:S01]  /*3540*/  @!P4 IMAD.IADD R72, R72, 0x1, -R3 ;  /* 0x000000014848c824 */ /* 0x000fe200078e0a03 */
[C---:B------:R-:W-:Y:S01]  /*3550*/  ISETP.GT.U32.AND P4, PT, R3.reuse, R78, PT ;  /* 0x0000004e0300720c */ /* 0x040fe20003f84070 */
[----:B------:R-:W-:-:S02]  /*3560*/  IMAD R48, R3, R52, R50 ;  /* 0x0000003403307224 */ /* 0x000fc400078e0232 */
[----:B------:R-:W-:-:S04]  /*3570*/  IMAD.HI.U32 R47, R6, R56, RZ ;  /* 0x00000038062f7227 */ /* 0x000fc800078e00ff */
[----:B------:R-:W-:Y:S02]  /*3580*/  IMAD.MOV R47, RZ, RZ, -R47 ;  /* 0x000000ffff2f7224 */ /* 0x000fe400078e0a2f */
[--C-:B------:R-:W-:Y:S01]  /*3590*/  @!P0 IMAD.IADD R74, R74, 0x1, -R3.reuse ;  /* 0x000000014a4a8824 */ /* 0x100fe200078e0a03 */
[----:B------:R-:W-:Y:S01]  /*35a0*/  ISETP.GE.AND P0, PT, R66, RZ, PT ;  /* 0x000000ff4200720c */ /* 0x000fe20003f06270 */
[--C-:B------:R-:W-:Y:S01]  /*35b0*/  @!P5 IMAD.IADD R46, R46, 0x1, -R3.reuse ;  /* 0x000000012e2ed824 */ /* 0x100fe200078e0a03 */
[----:B------:R-:W-:Y:S01]  /*35c0*/  ISETP.GT.U32.AND P5, PT, R3, R48, PT ;  /* 0x000000300300720c */ /* 0x000fe20003fa4070 */
[----:B------:R-:W-:Y:S01]  /*35d0*/  @!P4 IMAD.IADD R78, R78, 0x1, -R3 ;  /* 0x000000014e4ec824 */ /* 0x000fe200078e0a03 */
[----:B------:R-:W-:Y:S01]  /*35e0*/  IABS R66, R85 ;  /* 0x0000005500427213 */ /* 0x000fe20000000000 */
[----:B------:R-:W-:Y:S01]  /*35f0*/  @!P2 IMAD.MOV R58, RZ, RZ, -R58 ;  /* 0x000000ffff3aa224 */ /* 0x000fe200078e0a3a */
[----:B------:R-:W-:Y:S01]  /*3600*/  ISETP.GE.AND P4, PT, R69, RZ, PT ;  /* 0x000000ff4500720c */ /* 0x000fe20003f86270 */
[----:B------:R-:W-:Y:S01]  /*3610*/  @!P3 IMAD.MOV R60, RZ, RZ, -R60 ;  /* 0x000000ffff3cb224 */ /* 0x000fe200078e0a3c */
[----:B------:R-:W-:Y:S01]  /*3620*/  IABS R69, R86 ;  /* 0x0000005600457213 */ /* 0x000fe20000000000 */
[----:B------:R-:W-:Y:S01]  /*3630*/  IMAD.HI.U32 R45, R6, R66, RZ ;  /* 0x00000042062d7227 */ /* 0x000fe200078e00ff */
[----:B------:R-:W-:-:S02]  /*3640*/  ISETP.GT.U32.AND P2, PT, R3, R74, PT ;  /* 0x0000004a0300720c */ /* 0x000fc40003f44070 */
[C---:B------:R-:W-:Y:S01]  /*3650*/  ISETP.GT.U32.AND P3, PT, R3.reuse, R76, PT ;  /* 0x0000004c0300720c */ /* 0x040fe20003f64070 */
[C---:B------:R-:W-:Y:S02]  /*3660*/  IMAD R50, R3.reuse, R47, R56 ;  /* 0x0000002f03327224 */ /* 0x040fe400078e0238 */
[----:B------:R-:W-:Y:S01]  /*3670*/  @!P1 IMAD.MOV R62, RZ, RZ, -R62 ;  /* 0x000000ffff3e9224 */ /* 0x000fe200078e0a3e */
[----:B------:R-:W-:Y:S01]  /*3680*/  ISETP.GT.U32.AND P1, PT, R3, R78, PT ;  /* 0x0000004e0300720c */ /* 0x000fe20003f24070 */
[----:B------:R-:W-:-:S04]  /*3690*/  IMAD.HI.U32 R47, R6, R69, RZ ;  /* 0x00000045062f7227 */ /* 0x000fc800078e00ff */
[----:B------:R-:W-:-:S04]  /*36a0*/  IMAD.HI.U32 R52, R6, R71, RZ ;  /* 0x0000004706347227 */ /* 0x000fc800078e00ff */
[----:B------:R-:W-:Y:S02]  /*36b0*/  IMAD.MOV R45, RZ, RZ, -R45 ;  /* 0x000000ffff2d7224 */ /* 0x000fe400078e0a2d */
[----:B------:R-:W-:-:S04]  /*36c0*/  IMAD.HI.U32 R56, R6, R73, RZ ;  /* 0x0000004906387227 */ /* 0x000fc800078e00ff */
[----:B------:R-:W-:Y:S02]  /*36d0*/  IMAD.MOV R80, RZ, RZ, -R47 ;  /* 0x000000ffff507224 */ /* 0x000fe400078e0a2f */
[----:B------:R-:W-:Y:S02]  /*36e0*/  IMAD.MOV R82, RZ, RZ, -R52 ;  /* 0x000000ffff527224 */ /* 0x000fe400078e0a34 */
[----:B------:R-:W-:Y:S01]  /*36f0*/  @!P5 IMAD.IADD R48, R48, 0x1, -R3 ;  /* 0x000000013030d824 */ /* 0x000fe200078e0a03 */
[C---:B------:R-:W-:Y:S01]  /*3700*/  ISETP.GT.U32.AND P5, PT, R3.reuse, R44, PT ;  /* 0x0000002c0300720c */ /* 0x040fe20003fa4070 */
[----:B------:R-:W-:Y:S02]  /*3710*/  IMAD R52, R3, R45, R66 ;  /* 0x0000002d03347224 */ /* 0x000fe400078e0242 */
[----:B------:R-:W-:-:S04]  /*3720*/  IMAD.HI.U32 R45, R6, R75, RZ ;  /* 0x0000004b062d7227 */ /* 0x000fc800078e00ff */
[----:B------:R-:W-:Y:S02]  /*3730*/  IMAD.MOV R84, RZ, RZ, -R56 ;  /* 0x000000ffff547224 */ /* 0x000fe400078e0a38 */
[C---:B------:R-:W-:Y:S02]  /*3740*/  IMAD R6, R3.reuse, R80, R69 ;  /* 0x0000005003067224 */ /* 0x040fe400078e0245 */
[----:B------:R-:W-:Y:S01]  /*3750*/  @!P6 IMAD.MOV R68, RZ, RZ, -R68 ;  /* 0x000000ffff44e224 */ /* 0x000fe200078e0a44 */
[C---:B------:R-:W-:Y:S01]  /*3760*/  ISETP.GT.U32.AND P6, PT, R3.reuse, R48, PT ;  /* 0x000000300300720c */ /* 0x040fe20003fc4070 */
[C---:B------:R-:W-:Y:S02]  /*3770*/  IMAD R56, R3.reuse, R82, R71 ;  /* 0x0000005203387224 */ /* 0x040fe400078e0247 */
[--C-:B------:R-:W-:Y:S01]  /*3780*/  @!P2 IMAD.IADD R74, R74, 0x1, -R3.reuse ;  /* 0x000000014a4aa824 */ /* 0x100fe200078e0a03 */
[C---:B------:R-:W-:Y:S01]  /*3790*/  ISETP.GT.U32.AND P2, PT, R3.reuse, R52, PT ;  /* 0x000000340300720c */ /* 0x040fe20003f44070 */
[--C-:B------:R-:W-:Y:S01]  /*37a0*/  @!P3 IMAD.IADD R76, R76, 0x1, -R3.reuse ;  /* 0x000000014c4cb824 */ /* 0x100fe200078e0a03 */
[C---:B------:R-:W-:Y:S01]  /*37b0*/  ISETP.GT.U32.AND P3, PT, R3.reuse, R6, PT ;  /* 0x000000060300720c */ /* 0x040fe20003f64070 */
[----:B------:R-:W-:Y:S01]  /*37c0*/  @!P1 IMAD.IADD R78, R78, 0x1, -R3 ;  /* 0x000000014e4e9824 */ /* 0x000fe200078e0a03 */
[C---:B------:R-:W-:Y:S01]  /*37d0*/  ISETP.GT.U32.AND P1, PT, R3.reuse, R56, PT ;  /* 0x000000380300720c */ /* 0x040fe20003f24070 */
[----:B------:R-:W-:Y:S01]  /*37e0*/  IMAD.MOV R80, RZ, RZ, -R45 ;  /* 0x000000ffff507224 */ /* 0x000fe200078e0a2d */
[----:B------:R-:W-:Y:S01]  /*37f0*/  SHF.R.S32.HI R45, RZ, 0x1f, R12 ;  /* 0x0000001fff2d7819 */ /* 0x000fe2000001140c */
[----:B------:R-:W-:Y:S01]  /*3800*/  @!P0 IMAD.MOV R70, RZ, RZ, -R70 ;  /* 0x000000ffff468224 */ /* 0x000fe200078e0a46 */
[C---:B------:R-:W-:Y:S01]  /*3810*/  ISETP.GT.U32.AND P0, PT, R3.reuse, R46, PT ;  /* 0x0000002e0300720c */ /* 0x040fe20003f04070 */
[----:B------:R-:W-:Y:S01]  /*3820*/  IMAD R66, R3, R84, R73 ;  /* 0x0000005403427224 */ /* 0x000fe200078e0249 */
[----:B------:R-:W-:Y:S01]  /*3830*/  LEA.HI R12, R45, R12, RZ, 0x6 ;  /* 0x0000000c2d0c7211 */ /* 0x000fe200078f30ff */
[----:B------:R-:W-:-:S02]  /*3840*/  IMAD R80, R3, R80, R75 ;  /* 0x0000005003507224 */ /* 0x000fc400078e024b */
[--C-:B------:R-:W-:Y:S01]  /*3850*/  @!P5 IMAD.IADD R44, R44, 0x1, -R3.reuse ;  /* 0x000000012c2cd824 */ /* 0x100fe200078e0a03 */
[C---:B------:R-:W-:Y:S01]  /*3860*/  ISETP.GT.U32.AND P5, PT, R3.reuse, R66, PT ;  /* 0x000000420300720c */ /* 0x040fe20003fa4070 */
[--C-:B------:R-:W-:Y:S01]  /*3870*/  @!P6 IMAD.IADD R48, R48, 0x1, -R3.reuse ;  /* 0x000000013030e824 */ /* 0x100fe200078e0a03 */
[----:B------:R-:W-:Y:S01]  /*3880*/  ISETP.GT.U32.AND P6, PT, R3, R80, PT ;  /* 0x000000500300720c */ /* 0x000fe20003fc4070 */
[--C-:B------:R-:W-:Y:S01]  /*3890*/  @!P2 IMAD.IADD R52, R52, 0x1, -R3.reuse ;  /* 0x000000013434a824 */ /* 0x100fe200078e0a03 */
[----:B------:R-:W-:Y:S01]  /*38a0*/  ISETP.GE.AND P2, PT, R89, RZ, PT ;  /* 0x000000ff5900720c */ /* 0x000fe20003f46270 */
[--C-:B------:R-:W-:Y:S01]  /*38b0*/  @!P3 IMAD.IADD R6, R6, 0x1, -R3.reuse ;  /* 0x000000010606b824 */ /* 0x100fe200078e0a03 */
[----:B------:R-:W-:Y:S01]  /*38c0*/  ISETP.GE.AND P3, PT, R79, RZ, PT ;  /* 0x000000ff4f00720c */ /* 0x000fe20003f66270 */
[--C-:B------:R-:W-:Y:S01]  /*38d0*/  @!P1 IMAD.IADD R56, R56, 0x1, -R3.reuse ;  /* 0x0000000138389824 */ /* 0x100fe200078e0a03 */
[----:B------:R-:W-:Y:S01]  /*38e0*/  ISETP.GE.AND P1, PT, R90, RZ, PT ;  /* 0x000000ff5a00720c */ /* 0x000fe20003f26270 */
[--C-:B------:R-:W-:Y:S01]  /*38f0*/  @!P0 IMAD.IADD R46, R46, 0x1, -R3.reuse ;  /* 0x000000012e2e8824 */ /* 0x100fe200078e0a03 */
[----:B------:R-:W-:Y:S01]  /*3900*/  ISETP.GE.AND P0, PT, R77, RZ, PT ;  /* 0x000000ff4d00720c */ /* 0x000fe20003f06270 */
[----:B------:R-:W-:Y:S01]  /*3910*/  @!P4 IMAD.MOV R72, RZ, RZ, -R72 ;  /* 0x000000ffff48c224 */ /* 0x000fe200078e0a48 */
[----:B------:R-:W-:Y:S01]  /*3920*/  ISETP.GT.U32.AND P4, PT, R3, R50, PT ;  /* 0x000000320300720c */ /* 0x000fe20003f84070 */
[--C-:B------:R-:W-:Y:S01]  /*3930*/  @!P5 IMAD.IADD R66, R66, 0x1, -R3.reuse ;  /* 0x000000014242d824 */ /* 0x100fe200078e0a03 */
[----:B------:R-:W-:Y:S01]  /*3940*/  ISETP.GE.AND P5, PT, R81, RZ, PT ;  /* 0x000000ff5100720c */ /* 0x000fe20003fa6270 */
[----:B------:R-:W-:Y:S01]  /*3950*/  @!P6 IMAD.IADD R80, R80, 0x1, -R3 ;  /* 0x000000015050e824 */ /* 0x000fe200078e0a03 */
[----:B------:R-:W-:Y:S01]  /*3960*/  CS2R R90, SRZ ;  /* 0x00000000005a7805 */ /* 0x000fe2000001ff00 */
[----:B------:R-:W-:Y:S01]  /*3970*/  IMAD.MOV.U32 R47, RZ, RZ, R46 ;  /* 0x000000ffff2f7224 */ /* 0x000fe200078e002e */
[C---:B------:R-:W-:Y:S01]  /*3980*/  ISETP.GT.U32.AND P6, PT, R3.reuse, R66, PT ;  /* 0x000000420300720c */ /* 0x040fe20003fc4070 */
[----:B------:R-:W-:Y:S01]  /*3990*/  @!P2 IMAD.MOV R76, RZ, RZ, -R76 ;  /* 0x000000ffff4ca224 */ /* 0x000fe200078e0a4c */
[C---:B------:R-:W-:Y:S01]  /*39a0*/  ISETP.GT.U32.AND P2, PT, R3.reuse, R52, PT ;  /* 0x000000340300720c */ /* 0x040fe20003f44070 */
[----:B------:R-:W-:Y:S01]  /*39b0*/  @!P3 IMAD.MOV R47, RZ, RZ, -R47 ;  /* 0x000000ffff2fb224 */ /* 0x000fe200078e0a2f */
[C---:B------:R-:W-:Y:S01]  /*39c0*/  ISETP.GT.U32.AND P3, PT, R3.reuse, R80, PT ;  /* 0x000000500300720c */ /* 0x040fe20003f64070 */
[----:B------:R-:W-:Y:S01]  /*39d0*/  @!P1 IMAD.MOV R78, RZ, RZ, -R78 ;  /* 0x000000ffff4e9224 */ /* 0x000fe200078e0a4e */
[C---:B------:R-:W-:Y:S01]  /*39e0*/  ISETP.GT.U32.AND P1, PT, R3.reuse, R6, PT ;  /* 0x000000060300720c */ /* 0x040fe20003f24070 */
[----:B------:R-:W-:Y:S01]  /*39f0*/  @!P0 IMAD.MOV R44, RZ, RZ, -R44 ;  /* 0x000000ffff2c8224 */ /* 0x000fe200078e0a2c */
[----:B------:R-:W-:Y:S01]  /*3a00*/  ISETP.GT.U32.AND P0, PT, R3, R56, PT ;  /* 0x000000380300720c */ /* 0x000fe20003f04070 */
[--C-:B------:R-:W-:Y:S01]  /*3a10*/  @!P4 IMAD.IADD R50, R50, 0x1, -R3.reuse ;  /* 0x000000013232c824 */ /* 0x100fe200078e0a03 */
[----:B------:R-:W-:Y:S01]  /*3a20*/  ISETP.GE.AND P4, PT, R88, RZ, PT ;  /* 0x000000ff5800720c */ /* 0x000fe20003f86270 */
[----:B------:R-:W-:Y:S01]  /*3a30*/  IMAD R0, R0, UR4, RZ ;  /* 0x0000000400007c24 */ /* 0x000fe2000f8e02ff */
[----:B------:R-:W-:Y:S01]  /*3a40*/  LOP3.LUT R46, RZ, R49, RZ, 0x33, !PT ;  /* 0x00000031ff2e7212 */ /* 0x000fe200078e33ff */
[--C-:B------:R-:W-:Y:S01]  /*3a50*/  @!P6 IMAD.IADD R66, R66, 0x1, -R3.reuse ;  /* 0x000000014242e824 */ /* 0x100fe200078e0a03 */
[----:B------:R-:W-:Y:S01]  /*3a60*/  ISETP.GE.AND P6, PT, R5, RZ, PT ;  /* 0x000000ff0500720c */ /* 0x000fe20003fc6270 */
[--C-:B------:R-:W-:Y:S01]  /*3a70*/  @!P2 IMAD.IADD R52, R52, 0x1, -R3.reuse ;  /* 0x000000013434a824 */ /* 0x100fe200078e0a03 */
[----:B------:R-:W-:Y:S01]  /*3a80*/  ISETP.GE.AND P2, PT, R86, RZ, PT ;  /* 0x000000ff5600720c */ /* 0x000fe20003f46270 */
[--C-:B------:R-:W-:Y:S01]  /*3a90*/  @!P3 IMAD.IADD R80, R80, 0x1, -R3.reuse ;  /* 0x000000015050b824 */ /* 0x100fe200078e0a03 */
[----:B------:R-:W-:Y:S01]  /*3aa0*/  ISETP.NE.AND P3, PT, R49, RZ, PT ;  /* 0x000000ff3100720c */ /* 0x000fe20003f65270 */
[--C-:B------:R-:W-:Y:S01]  /*3ab0*/  @!P1 IMAD.IADD R6, R6, 0x1, -R3.reuse ;  /* 0x0000000106069824 */ /* 0x100fe200078e0a03 */
[----:B------:R-:W-:Y:S01]  /*3ac0*/  ISETP.GE.AND P1, PT, R87, RZ, PT ;  /* 0x000000ff5700720c */ /* 0x000fe20003f26270 */
[----:B------:R-:W-:Y:S01]  /*3ad0*/  @!P0 IMAD.IADD R56, R56, 0x1, -R3 ;  /* 0x0000000138388824 */ /* 0x000fe200078e0a03 */
[----:B------:R-:W-:Y:S01]  /*3ae0*/  ISETP.GE.AND P0, PT, R64, RZ, PT ;  /* 0x000000ff4000720c */ /* 0x000fe20003f06270 */
[----:B------:R-:W-:Y:S01]  /*3af0*/  @!P4 IMAD.MOV R74, RZ, RZ, -R74 ;  /* 0x000000ffff4ac224 */ /* 0x000fe200078e0a4a */
[C---:B------:R-:W-:Y:S01]  /*3b00*/  SEL R7, R46.reuse, R7, !P3 ;  /* 0x000000072e077207 */ /* 0x040fe20005800000 */
[----:B------:R-:W-:Y:S01]  /*3b10*/  ULDC UR4, c[0x0][0x240] ;  /* 0x0000900000047ab9 */ /* 0x000fe20000000800 */
[----:B------:R-:W-:Y:S01]  /*3b20*/  ISETP.GT.U32.AND P4, PT, R3, R50, PT ;  /* 0x000000320300720c */ /* 0x000fe20003f84070 */
[----:B------:R-:W-:Y:S01]  /*3b30*/  @!P5 IMAD.MOV R48, RZ, RZ, -R48 ;  /* 0x000000ffff30d224 */ /* 0x000fe200078e0a30 */
[C---:B------:R-:W-:Y:S01]  /*3b40*/  SEL R8, R46.reuse, R8, !P3 ;  /* 0x000000082e087207 */ /* 0x040fe20005800000 */
[----:B------:R-:W-:Y:S01]  /*3b50*/  IMAD R7, R7, UR4, RZ ;  /* 0x0000000407077c24 */ /* 0x000fe2000f8e02ff */
[C---:B------:R-:W-:Y:S01]  /*3b60*/  SEL R10, R46.reuse, R10, !P3 ;  /* 0x0000000a2e0a7207 */ /* 0x040fe20005800000 */
[----:B------:R-:W-:Y:S01]  /*3b70*/  @!P2 IMAD.MOV R6, RZ, RZ, -R6 ;  /* 0x000000ffff06a224 */ /* 0x000fe200078e0a06 */
[----:B------:R-:W-:Y:S01]  /*3b80*/  SEL R13, R46, R13, !P3 ;  /* 0x0000000d2e0d7207 */ /* 0x000fe20005800000 */
[----:B------:R-:W-:Y:S01]  /*3b90*/  IMAD R8, R8, UR4, RZ ;  /* 0x0000000408087c24 */ /* 0x000fe2000f8e02ff */
[C---:B------:R-:W-:Y:S01]  /*3ba0*/  SEL R14, R46.reuse, R14, !P3 ;  /* 0x0000000e2e0e7207 */ /* 0x040fe20005800000 */
[----:B------:R-:W-:Y:S01]  /*3bb0*/  @!P6 IMAD.MOV R80, RZ, RZ, -R80 ;  /* 0x000000ffff50e224 */ /* 0x000fe200078e0a50 */
[----:B------:R-:W-:Y:S01]  /*3bc0*/  SEL R47, R46, R47, !P3 ;  /* 0x0000002f2e2f7207 */ /* 0x000fe20005800000 */
[----:B------:R-:W-:Y:S01]  /*3bd0*/  IMAD R215, R10, UR4, RZ ;  /* 0x000000040ad77c24 */ /* 0x000fe2000f8e02ff */
[C---:B------:R-:W-:Y:S01]  /*3be0*/  SEL R9, R46.reuse, R9, !P3 ;  /* 0x000000092e097207 */ /* 0x040fe20005800000 */
[----:B------:R-:W-:Y:S01]  /*3bf0*/  IMAD R223, R13, UR4, RZ ;  /* 0x000000040ddf7c24 */ /* 0x000fe2000f8e02ff */
[----:B------:R-:W-:Y:S01]  /*3c00*/  ISETP.GE.AND P5, PT, R83, RZ, PT ;  /* 0x000000ff5300720c */ /* 0x000fe20003fa6270 */
[----:B------:R-:W-:Y:S01]  /*3c10*/  @!P1 IMAD.MOV R56, RZ, RZ, -R56 ;  /* 0x000000ffff389224 */ /* 0x000fe200078e0a38 */
[----:B------:R-:W-:Y:S01]  /*3c20*/  SEL R16, R46, R16, !P3 ;  /* 0x000000102e107207 */ /* 0x000fe20005800000 */
[----:B------:R-:W-:Y:S01]  /*3c30*/  IMAD R227, R14, UR4, RZ ;  /* 0x000000040ee37c24 */ /* 0x000fe2000f8e02ff */
[C---:B------:R-:W-:Y:S01]  /*3c40*/  SEL R20, R46.reuse, R20, !P3 ;  /* 0x000000142e147207 */ /* 0x040fe20005800000 */
[----:B------:R-:W-:Y:S01]  /*3c50*/  @!P0 IMAD.MOV R66, RZ, RZ, -R66 ;  /* 0x000000ffff428224 */ /* 0x000fe200078e0a42 */
[----:B------:R-:W-:Y:S01]  /*3c60*/  SEL R5, R46, R43, !P3 ;  /* 0x0000002b2e057207 */ /* 0x000fe20005800000 */
[----:B------:R-:W-:Y:S01]  /*3c70*/  IMAD R47, R47, UR4, RZ ;  /* 0x000000042f2f7c24 */ /* 0x000fe2000f8e02ff */
[----:B------:R-:W-:Y:S01]  /*3c80*/  SHF.R.S32.HI R10, RZ, 0x1f, R7 ;  /* 0x0000001fff0a7819 */ /* 0x000fe20000011407 */
[----:B------:R-:W-:Y:S01]  /*3c90*/  IMAD R9, R9, UR4, RZ ;  /* 0x0000000409097c24 */ /* 0x000fe2000f8e02ff */
[----:B------:R-:W-:Y:S01]  /*3ca0*/  IADD3 R13, P6, R7, UR8, RZ ;  /* 0x00000008070d7c10 */ /* 0x000fe2000ffde0ff */
[----:B------:R-:W-:Y:S01]  /*3cb0*/  @!P4 IMAD.IADD R50, R50, 0x1, -R3 ;  /* 0x000000013232c824 */ /* 0x000fe200078e0a03 */
[----:B------:R-:W-:Y:S01]  /*3cc0*/  SEL R43, R46, R6, !P3 ;  /* 0x000000062e2b7207 */ /* 0x000fe20005800000 */
[----:B------:R-:W-:Y:S01]  /*3cd0*/  IMAD R49, R16, UR4, RZ ;  /* 0x0000000410317c24 */ /* 0x000fe2000f8e02ff */
[----:B------:R-:W-:Y:S01]  /*3ce0*/  SHF.R.S32.HI R7, RZ, 0x1f, R8 ;  /* 0x0000001fff077819 */ /* 0x000fe20000011408 */
[----:B------:R-:W-:Y:S01]  /*3cf0*/  IMAD R242, R20, UR4, RZ ;  /* 0x0000000414f27c24 */ /* 0x000fe2000f8e02ff */
[----:B------:R-:W-:Y:S01]  /*3d00*/  IADD3 R14, P1, R8, UR8, RZ ;  /* 0x00000008080e7c10 */ /* 0x000fe2000ff3e0ff */
[----:B------:R-:W-:Y:S01]  /*3d10*/  @!P5 IMAD.MOV R50, RZ, RZ, -R50 ;  /* 0x000000ffff32d224 */ /* 0x000fe200078e0a32 */
[----:B------:R-:W-:Y:S01]  /*3d20*/  SEL R15, R46, R15, !P3 ;  /* 0x0000000f2e0f7207 */ /* 0x000fe20005800000 */
[----:B------:R-:W-:Y:S01]  /*3d30*/  IMAD R43, R43, UR4, RZ ;  /* 0x000000042b2b7c24 */ /* 0x000fe2000f8e02ff */
[----:B------:R-:W-:Y:S01]  /*3d40*/  IADD3 R6, P0, R0, UR6, RZ ;  /* 0x0000000600067c10 */ /* 0x000fe2000ff1e0ff */
[----:B------:R-:W-:Y:S01]  /*3d50*/  IMAD R64, R5, UR4, RZ ;  /* 0x0000000405407c24 */ /* 0x000fe2000f8e02ff */
[----:B------:R-:W-:Y:S01]  /*3d60*/  ISETP.GE.AND P4, PT, R85, RZ, PT ;  /* 0x000000ff5500720c */ /* 0x000fe20003f86270 */
[----:B------:R-:W-:Y:S01]  /*3d70*/  IMAD R45, R15, UR4, RZ ;  /* 0x000000040f2d7c24 */ /* 0x000fe2000f8e02ff */
[----:B------:R-:W-:Y:S01]  /*3d80*/  SEL R3, R46, R11, !P3 ;  /* 0x0000000b2e037207 */ /* 0x000fe20005800000 */
[----:B------:R-:W-:Y:S01]  /*3d90*/  ULDC UR6, c[0x0][0x23c] ;  /* 0x00008f0000067ab9 */ /* 0x000fe20000000800 */
[----:B------:R-:W-:-:S02]  /*3da0*/  IADD3.X R8, R7, UR9, RZ, P1, !PT ;  /* 0x0000000907087c10 */ /* 0x000fc40008ffe4ff */
[----:B------:R-:W-:Y:S02]  /*3db0*/  CS2R R88, SRZ ;  /* 0x0000000000587805 */ /* 0x000fe4000001ff00 */
[C---:B------:R-:W-:Y:S01]  /*3dc0*/  SEL R21, R46.reuse, R21, !P3 ;  /* 0x000000152e157207 */ /* 0x040fe20005800000 */
[----:B------:R-:W-:Y:S01]  /*3dd0*/  IMAD R219, R3, UR4, RZ ;  /* 0x0000000403db7c24 */ /* 0x000fe2000f8e02ff */
[----:B------:R-:W-:Y:S02]  /*3de0*/  SEL R25, R46, R25, !P3 ;  /* 0x000000192e197207 */ /* 0x000fe40005800000 */
[----:B------:R-:W-:Y:S02]  /*3df0*/  CS2R R82, SRZ ;  /* 0x0000000000527805 */ /* 0x000fe4000001ff00 */
[----:B------:R-:W-:Y:S01]  /*3e00*/  LEA.HI.X.SX32 R11, R0, UR7, 0x1, P0 ;  /* 0x00000007000b7c11 */ /* 0x000fe200080f0eff */
[----:B------:R-:W-:Y:S01]  /*3e10*/  IMAD R244, R21, UR4, RZ ;  /* 0x0000000415f47c24 */ /* 0x000fe2000f8e02ff */
[----:B------:R-:W-:Y:S01]  /*3e20*/  SHF.R.S32.HI R229, RZ, 0x1f, R47 ;  /* 0x0000001fffe57819 */ /* 0x000fe2000001142f */
[----:B------:R-:W-:Y:S01]  /*3e30*/  IMAD R25, R25, UR4, RZ ;  /* 0x0000000419197c24 */ /* 0x000fe2000f8e02ff */
[----:B------:R-:W-:Y:S01]  /*3e40*/  IADD3 R16, P1, R47, UR8, RZ ;  /* 0x000000082f107c10 */ /* 0x000fe2000ff3e0ff */
[----:B------:R-:W-:Y:S01]  /*3e50*/  @!P4 IMAD.MOV R52, RZ, RZ, -R52 ;  /* 0x000000ffff34c224 */ /* 0x000fe200078e0a34 */
[----:B------:R-:W-:-:S02]  /*3e60*/  SHF.R.S32.HI R211, RZ, 0x1f, R9 ;  /* 0x0000001fffd37819 */ /* 0x000fc40000011409 */
[----:B------:R-:W-:Y:S02]  /*3e70*/  CS2R R84, SRZ ;  /* 0x0000000000547805 */ /* 0x000fe4000001ff00 */
[----:B------:R-:W-:Y:S02]  /*3e80*/  IADD3 R212, P0, R9, UR8, RZ ;  /* 0x0000000809d47c10 */ /* 0x000fe4000ff1e0ff */
[----:B------:R-:W-:Y:S02]  /*3e90*/  CS2R R86, SRZ ;  /* 0x0000000000567805 */ /* 0x000fe4000001ff00 */
[----:B------:R-:W-:Y:S01]  /*3ea0*/  SHF.R.S32.HI R241, RZ, 0x1f, R242 ;  /* 0x0000001ffff17819 */ /* 0x000fe200000114f2 */
[----:B------:R-:W-:Y:S01]  /*3eb0*/  USHF.L.U32 UR17, UR6, 0x6, URZ ;  /* 0x0000000606117899 */ /* 0x000fe2000800063f */
[----:B------:R-:W-:Y:S01]  /*3ec0*/  IADD3.X R229, R229, UR9, RZ, P1, !PT ;  /* 0x00000009e5e57c10 */ /* 0x000fe20008ffe4ff */
[----:B------:R-:W-:Y:S01]  /*3ed0*/  UMOV UR7, 0x80000020 ;  /* 0x8000002000077882 */ /* 0x000fe20000000000 */
[----:B------:R-:W-:-:S02]  /*3ee0*/  IADD3.X R211, R211, UR9, RZ, P0, !PT ;  /* 0x00000009d3d37c10 */ /* 0x000fc400087fe4ff */
[----:B------:R-:W-:Y:S02]  /*3ef0*/  IADD3 R242, P1, R242, UR8, RZ ;  /* 0x00000008f2f27c10 */ /* 0x000fe4000ff3e0ff */
[----:B------:R-:W-:Y:S02]  /*3f00*/  SEL R26, R46, R26, !P3 ;  /* 0x0000001a2e1a7207 */ /* 0x000fe40005800000 */
[----:B------:R-:W-:Y:S02]  /*3f10*/  SHF.R.S32.HI R213, RZ, 0x1f, R215 ;  /* 0x0000001fffd57819 */ /* 0x000fe400000114d7 */
[----:B------:R-:W-:Y:S01]  /*3f20*/  SHF.R.S32.HI R231, RZ, 0x1f, R45 ;  /* 0x0000001fffe77819 */ /* 0x000fe2000001142d */
[----:B------:R-:W-:Y:S01]  /*3f30*/  IMAD R26, R26, UR4, RZ ;  /* 0x000000041a1a7c24 */ /* 0x000fe2000f8e02ff */
[----:B------:R-:W-:Y:S02]  /*3f40*/  IADD3 R9, P0, R45, UR8, RZ ;  /* 0x000000082d097c10 */ /* 0x000fe4000ff1e0ff */
[----:B------:R-:W-:-:S02]  /*3f50*/  SEL R17, R46, R17, !P3 ;  /* 0x000000112e117207 */ /* 0x000fc40005800000 */
[C---:B------:R-:W-:Y:S02]  /*3f60*/  SEL R48, R46.reuse, R48, !P3 ;  /* 0x000000302e307207 */ /* 0x040fe40005800000 */
[----:B------:R-:W-:Y:S01]  /*3f70*/  IADD3 R215, P5, R215, UR8, RZ ;  /* 0x00000008d7d77c10 */ /* 0x000fe2000ffbe0ff */
[----:B------:R-:W-:Y:S01]  /*3f80*/  IMAD R236, R17, UR4, RZ ;  /* 0x0000000411ec7c24 */ /* 0x000fe2000f8e02ff */
[----:B------:R-:W-:Y:S01]  /*3f90*/  SEL R44, R46, R44, !P3 ;  /* 0x0000002c2e2c7207 */ /* 0x000fe20005800000 */
[----:B------:R-:W-:Y:S01]  /*3fa0*/  IMAD R48, R48, UR4, RZ ;  /* 0x0000000430307c24 */ /* 0x000fe2000f8e02ff */
[----:B------:R-:W-:Y:S02]  /*3fb0*/  IADD3.X R241, R241, UR9, RZ, P1, !PT ;  /* 0x00000009f1f17c10 */ /* 0x000fe40008ffe4ff */
[----:B------:R-:W-:Y:S01]  /*3fc0*/  SHF.R.S32.HI R243, RZ, 0x1f, R244 ;  /* 0x0000001ffff37819 */ /* 0x000fe200000114f4 */
[----:B------:R-:W-:Y:S01]  /*3fd0*/  IMAD R44, R44, UR4, RZ ;  /* 0x000000042c2c7c24 */ /* 0x000fe2000f8e02ff */
[----:B------:R-:W-:-:S02]  /*3fe0*/  IADD3.X R231, R231, UR9, RZ, P0, !PT ;  /* 0x00000009e7e77c10 */ /* 0x000fc400087fe4ff */
[----:B------:R-:W-:Y:S02]  /*3ff0*/  IADD3 R154, P1, R25, UR8, RZ ;  /* 0x00000008199a7c10 */ /* 0x000fe4000ff3e0ff */
[----:B------:R-:W-:Y:S02]  /*4000*/  IADD3.X R213, R213, UR9, RZ, P5, !PT ;  /* 0x00000009d5d57c10 */ /* 0x000fe4000affe4ff */
[----:B------:R-:W-:Y:S01]  /*4010*/  IADD3 R244, P0, R244, UR8, RZ ;  /* 0x00000008f4f47c10 */ /* 0x000fe2000ff1e0ff */
[----:B------:R0:W-:Y:S01]  /*4020*/  STL [R1+0x4], R154 ;  /* 0x0000049a01007387 */ /* 0x0001e20000100800 */
[----:B------:R-:W-:Y:S02]  /*4030*/  SEL R27, R46, R27, !P3 ;  /* 0x0000001b2e1b7207 */ /* 0x000fe40005800000 */
[----:B------:R-:W-:Y:S02]  /*4040*/  SHF.R.S32.HI R217, RZ, 0x1f, R219 ;  /* 0x0000001fffd97819 */ /* 0x000fe400000114db */
[----:B------:R-:W-:Y:S01]  /*4050*/  SHF.R.S32.HI R233, RZ, 0x1f, R49 ;  /* 0x0000001fffe97819 */ /* 0x000fe20000011431 */
[----:B------:R-:W-:Y:S01]  /*4060*/  IMAD R27, R27, UR4, RZ ;  /* 0x000000041b1b7c24 */ /* 0x000fe2000f8e02ff */
[----:B------:R-:W-:-:S02]  /*4070*/  IADD3 R7, P5, R49, UR8, RZ ;  /* 0x0000000831077c10 */ /* 0x000fc4000ffbe0ff */
[C---:B------:R-:W-:Y:S02]  /*4080*/  SEL R18, R46.reuse, R18, !P3 ;  /* 0x000000122e127207 */ /* 0x040fe40005800000 */
[----:B------:R-:W-:Y:S02]  /*4090*/  SEL R22, R46, R22, !P3 ;  /* 0x000000162e167207 */ /* 0x000fe40005800000 */
[----:B------:R-:W-:Y:S01]  /*40a0*/  IADD3 R219, P4, R219, UR8, RZ ;  /* 0x00000008dbdb7c10 */ /* 0x000fe2000ff9e0ff */
[----:B------:R-:W-:Y:S01]  /*40b0*/  IMAD R238, R18, UR4, RZ ;  /* 0x0000000412ee7c24 */ /* 0x000fe2000f8e02ff */
[----:B------:R-:W-:Y:S01]  /*40c0*/  IADD3.X R243, R243, UR9, RZ, P0, !PT ;  /* 0x00000009f3f37c10 */ /* 0x000fe200087fe4ff */
[----:B------:R-:W-:Y:S01]  /*40d0*/  IMAD R22, R22, UR4, RZ ;  /* 0x0000000416167c24 */ /* 0x000fe2000f8e02ff */
[----:B------:R-:W-:Y:S02]  /*40e0*/  IADD3.X R233, R233, UR9, RZ, P5, !PT ;  /* 0x00000009e9e97c10 */ /* 0x000fe4000affe4ff */
[----:B0-----:R-:W-:-:S02]  /*40f0*/  IADD3 R154, P0, R26, UR8, RZ ;  /* 0x000000081a9a7c10 */ /* 0x001fc4000ff1e0ff */
[C---:B------:R-:W-:Y:S02]  /*4100*/  SEL R19, R46.reuse, R19, !P3 ;  /* 0x000000132e137207 */ /* 0x040fe40005800000 */
[C---:B------:R-:W-:Y:S01]  /*4110*/  SEL R23, R46.reuse, R23, !P3 ;  /* 0x000000172e177207 */ /* 0x040fe20005800000 */
[----:B------:R0:W-:Y:S01]  /*4120*/  STL [R1+0xc], R154 ;  /* 0x00000c9a01007387 */ /* 0x0001e20000100800 */
[C---:B------:R-:W-:Y:S01]  /*4130*/  SEL R24, R46.reuse, R24, !P3 ;  /* 0x000000182e187207 */ /* 0x040fe20005800000 */
[----:B------:R-:W-:Y:S01]  /*4140*/  IMAD R240, R19, UR4, RZ ;  /* 0x0000000413f07c24 */ /* 0x000fe2000f8e02ff */
[C---:B------:R-:W-:Y:S01]  /*4150*/  SEL R28, R46.reuse, R28, !P3 ;  /* 0x0000001c2e1c7207 */ /* 0x040fe20005800000 */
[----:B------:R-:W-:Y:S01]  /*4160*/  IMAD R23, R23, UR4, RZ ;  /* 0x0000000417177c24 */ /* 0x000fe2000f8e02ff */
[----:B------:R-:W-:Y:S01]  /*4170*/  SEL R29, R46, R29, !P3 ;  /* 0x0000001d2e1d7207 */ /* 0x000fe20005800000 */
[----:B------:R-:W-:Y:S01]  /*4180*/  IMAD R24, R24, UR4, RZ ;  /* 0x0000000418187c24 */ /* 0x000fe2000f8e02ff */
[----:B------:R-:W-:Y:S01]  /*4190*/  SEL R30, R46, R30, !P3 ;  /* 0x0000001e2e1e7207 */ /* 0x000fe20005800000 */
[----:B------:R-:W-:Y:S01]  /*41a0*/  IMAD R28, R28, UR4, RZ ;  /* 0x000000041c1c7c24 */ /* 0x000fe2000f8e02ff */
[C---:B------:R-:W-:Y:S01]  /*41b0*/  SEL R31, R46.reuse, R31, !P3 ;  /* 0x0000001f2e1f7207 */ /* 0x040fe20005800000 */
        /* <DEDUP_REMOVED lines=69> */
[----:B------:R-:W-:Y:S01]  /*4610*/  SHF.R.S32.HI R235, RZ, 0x1f, R236 ;  /* 0x0000001fffeb7819 */ /* 0x000fe200000114ec */
[----:B------:R-:W-:Y:S01]  /*4620*/  IMAD R56, R56, UR4, RZ ;  /* 0x0000000438387c24 */ /* 0x000fe2000f8e02ff */
[----:B------:R-:W-:Y:S01]  /*4630*/  IADD3.X R217, R217, UR9, RZ, P4, !PT ;  /* 0x00000009d9d97c10 */ /* 0x000fe2000a7fe4ff */
[----:B------:R-:W-:Y:S01]  /*4640*/  IMAD R66, R66, UR4, RZ ;  /* 0x0000000442427c24 */ /* 0x000fe2000f8e02ff */
[----:B------:R-:W-:-:S02]  /*4650*/  SHF.R.S32.HI R245, RZ, 0x1f, R48 ;  /* 0x0000001ffff57819 */ /* 0x000fc40000011430 */
[----:B------:R-:W-:Y:S02]  /*4660*/  CS2R R68, SRZ ;  /* 0x0000000000447805 */ /* 0x000fe4000001ff00 */
[----:B------:R-:W-:Y:S02]  /*4670*/  IADD3 R246, P5, R48, UR8, RZ ;  /* 0x0000000830f67c10 */ /* 0x000fe4000ffbe0ff */
[----:B------:R-:W-:Y:S02]  /*4680*/  CS2R R48, SRZ ;  /* 0x0000000000307805 */ /* 0x000fe4000001ff00 */
[----:B------:R-:W-:Y:S02]  /*4690*/  SEL R46, R46, R80, !P3 ;  /* 0x000000502e2e7207 */ /* 0x000fe40005800000 */
[----:B------:R-:W-:Y:S02]  /*46a0*/  CS2R R70, SRZ ;  /* 0x0000000000467805 */ /* 0x000fe4000001ff00 */
[----:B------:R-:W-:-:S02]  /*46b0*/  SHF.R.S32.HI R221, RZ, 0x1f, R223 ;  /* 0x0000001fffdd7819 */ /* 0x000fc400000114df */
[----:B------:R-:W-:Y:S02]  /*46c0*/  CS2R R72, SRZ ;  /* 0x0000000000487805 */ /* 0x000fe4000001ff00 */
[----:B------:R-:W-:Y:S01]  /*46d0*/  IADD3 R236, P4, R236, UR8, RZ ;  /* 0x00000008ecec7c10 */ /* 0x000fe2000ff9e0ff */
[----:B------:R-:W-:Y:S01]  /*46e0*/  IMAD R17, R46, UR4, RZ ;  /* 0x000000042e117c24 */ /* 0x000fe2000f8e02ff */
[----:B------:R-:W-:Y:S01]  /*46f0*/  SHF.R.S32.HI R15, RZ, 0x1f, R44 ;  /* 0x0000001fff0f7819 */ /* 0x000fe2000001142c */
[----:B------:R-:W-:Y:S01]  /*4700*/  UIADD3 UR4, UR12, 0x2000, URZ ;  /* 0x000020000c047890 */ /* 0x000fe2000fffe03f */
[----:B------:R-:W-:Y:S02]  /*4710*/  IADD3 R0, P2, R44, UR8, RZ ;  /* 0x000000082c007c10 */ /* 0x000fe4000ff5e0ff */
[----:B------:R-:W-:Y:S02]  /*4720*/  CS2R R44, SRZ ;  /* 0x00000000002c7805 */ /* 0x000fe4000001ff00 */
[----:B------:R-:W-:Y:S01]  /*4730*/  IADD3 R223, P3, R223, UR8, RZ ;  /* 0x00000008dfdf7c10 */ /* 0x000fe2000ff7e0ff */
[----:B------:R-:W-:Y:S01]  /*4740*/  USHF.R.U32.HI UR4, URZ, 0x4, UR4 ;  /* 0x000000043f047899 */ /* 0x000fe20008011604 */
[----:B------:R-:W-:-:S02]  /*4750*/  IADD3.X R245, R245, UR9, RZ, P5, !PT ;  /* 0x00000009f5f57c10 */ /* 0x000fc4000affe4ff */
[----:B------:R-:W-:Y:S02]  /*4760*/  CS2R R46, SRZ ;  /* 0x00000000002e7805 */ /* 0x000fe4000001ff00 */
[----:B------:R-:W-:Y:S01]  /*4770*/  IADD3.X R235, R235, UR9, RZ, P4, !PT ;  /* 0x00000009ebeb7c10 */ /* 0x000fe2000a7fe4ff */
[----:B------:R-:W-:Y:S01]  /*4780*/  USGXT.U32 UR4, UR4, 0xe ;  /* 0x0000000e0404789a */ /* 0x000fe20008000000 */
[----:B0-----:R-:W-:Y:S02]  /*4790*/  IADD3 R154, P5, R27, UR8, RZ ;  /* 0x000000081b9a7c10 */ /* 0x001fe4000ffbe0ff */
[----:B------:R-:W-:Y:S02]  /*47a0*/  CS2R R74, SRZ ;  /* 0x00000000004a7805 */ /* 0x000fe4000001ff00 */
[----:B------:R-:W-:Y:S02]  /*47b0*/  IADD3.X R15, R15, UR9, RZ, P2, !PT ;  /* 0x000000090f0f7c10 */ /* 0x000fe400097fe4ff */
[----:B------:R-:W-:-:S02]  /*47c0*/  CS2R R76, SRZ ;  /* 0x00000000004c7805 */ /* 0x000fc4000001ff00 */
[----:B------:R-:W-:Y:S01]  /*47d0*/  SHF.R.S32.HI R225, RZ, 0x1f, R227 ;  /* 0x0000001fffe17819 */ /* 0x000fe200000114e3 */
[----:B------:R0:W-:Y:S01]  /*47e0*/  STL [R1+0x14], R154 ;  /* 0x0000149a01007387 */ /* 0x0001e20000100800 */
[----:B------:R-:W-:Y:S02]  /*47f0*/  SHF.R.S32.HI R237, RZ, 0x1f, R238 ;  /* 0x0000001fffed7819 */ /* 0x000fe400000114ee */
[----:B------:R-:W-:Y:S02]  /*4800*/  CS2R R78, SRZ ;  /* 0x00000000004e7805 */ /* 0x000fe4000001ff00 */
[----:B------:R-:W-:Y:S02]  /*4810*/  IADD3.X R221, R221, UR9, RZ, P3, !PT ;  /* 0x00000009dddd7c10 */ /* 0x000fe40009ffe4ff */
[----:B------:R-:W-:Y:S02]  /*4820*/  CS2R R80, SRZ ;  /* 0x0000000000507805 */ /* 0x000fe4000001ff00 */
[----:B------:R-:W-:Y:S01]  /*4830*/  SHF.R.S32.HI R247, RZ, 0x1f, R22 ;  /* 0x0000001ffff77819 */ /* 0x000fe20000011416 */
[----:B------:R-:W-:Y:S01]  /*4840*/  UIADD3.64 UR10, UR4, -UR10, URZ ;  /* 0x8000000a040a7297 */ /* 0x000fe2000fffe03f */
[----:B------:R-:W-:-:S02]  /*4850*/  IADD3 R248, P4, R22, UR8, RZ ;  /* 0x0000000816f87c10 */ /* 0x000fc4000ff9e0ff */
[----:B------:R-:W-:Y:S02]  /*4860*/  IADD3 R227, P2, R227, UR8, RZ ;  /* 0x00000008e3e37c10 */ /* 0x000fe4000ff5e0ff */
[----:B------:R-:W-:Y:S02]  /*4870*/  IADD3 R238, P3, R238, UR8, RZ ;  /* 0x00000008eeee7c10 */ /* 0x000fe4000ff7e0ff */
[----:B------:R-:W-:Y:S02]  /*4880*/  IADD3.X R247, R247, UR9, RZ, P4, !PT ;  /* 0x00000009f7f77c10 */ /* 0x000fe4000a7fe4ff */
[----:B------:R-:W-:Y:S02]  /*4890*/  SHF.R.S32.HI R239, RZ, 0x1f, R240 ;  /* 0x0000001fffef7819 */ /* 0x000fe400000114f0 */
[----:B------:R-:W-:Y:S02]  /*48a0*/  IADD3.X R225, R225, UR9, RZ, P2, !PT ;  /* 0x00000009e1e17c10 */ /* 0x000fe400097fe4ff */
[----:B------:R-:W-:-:S02]  /*48b0*/  IADD3.X R237, R237, UR9, RZ, P3, !PT ;  /* 0x00000009eded7c10 */ /* 0x000fc40009ffe4ff */
[----:B0-----:R-:W-:Y:S02]  /*48c0*/  IADD3 R154, P4, R28, UR8, RZ ;  /* 0x000000081c9a7c10 */ /* 0x001fe4000ff9e0ff */
[----:B------:R-:W-:Y:S02]  /*48d0*/  IADD3 R240, P2, R240, UR8, RZ ;  /* 0x00000008f0f07c10 */ /* 0x000fe4000ff5e0ff */
[----:B------:R-:W-:Y:S01]  /*48e0*/  SHF.R.S32.HI R249, RZ, 0x1f, R23 ;  /* 0x0000001ffff97819 */ /* 0x000fe20000011417 */
[----:B------:R0:W-:Y:S01]  /*48f0*/  STL [R1+0x1c], R154 ;  /* 0x00001c9a01007387 */ /* 0x0001e20000100800 */
[----:B------:R-:W-:Y:S02]  /*4900*/  IADD3 R250, P3, R23, UR8, RZ ;  /* 0x0000000817fa7c10 */ /* 0x000fe4000ff7e0ff */
[----:B------:R-:W-:Y:S02]  /*4910*/  IADD3.X R239, R239, UR9, RZ, P2, !PT ;  /* 0x00000009efef7c10 */ /* 0x000fe400097fe4ff */
[----:B------:R-:W-:-:S02]  /*4920*/  IADD3.X R249, R249, UR9, RZ, P3, !PT ;  /* 0x00000009f9f97c10 */ /* 0x000fc40009ffe4ff */
[----:B------:R-:W-:Y:S02]  /*4930*/  SHF.R.S32.HI R251, RZ, 0x1f, R24 ;  /* 0x0000001ffffb7819 */ /* 0x000fe40000011418 */
[----:B------:R-:W-:Y:S02]  /*4940*/  IADD3 R252, P2, R24, UR8, RZ ;  /* 0x0000000818fc7c10 */ /* 0x000fe4000ff5e0ff */
[----:B0-----:R-:W-:Y:S02]  /*4950*/  IADD3 R154, P3, R50, UR8, RZ ;  /* 0x00000008329a7c10 */ /* 0x001fe4000ff7e0ff */
[----:B------:R-:W-:Y:S02]  /*4960*/  SHF.R.S32.HI R22, RZ, 0x1f, R25 ;  /* 0x0000001fff167819 */ /* 0x000fe40000011419 */
[----:B------:R-:W-:Y:S01]  /*4970*/  IADD3.X R251, R251, UR9, RZ, P2, !PT ;  /* 0x00000009fbfb7c10 */ /* 0x000fe200097fe4ff */
[----:B------:R0:W-:Y:S01]  /*4980*/  STL [R1+0x24], R154 ;  /* 0x0000249a01007387 */ /* 0x0001e20000100800 */
[----:B------:R-:W-:-:S02]  /*4990*/  IADD3 R155, P2, R29, UR8, RZ ;  /* 0x000000081d9b7c10 */ /* 0x000fc4000ff5e0ff */
[----:B------:R-:W-:Y:S02]  /*49a0*/  SHF.R.S32.HI R23, RZ, 0x1f, R26 ;  /* 0x0000001fff177819 */ /* 0x000fe4000001141a */
[----:B------:R-:W-:Y:S01]  /*49b0*/  SHF.R.S32.HI R24, RZ, 0x1f, R27 ;  /* 0x0000001fff187819 */ /* 0x000fe2000001141b */
[----:B------:R1:W-:Y:S01]  /*49c0*/  STL [R1+0x2c], R155 ;  /* 0x00002c9b01007387 */ /* 0x0003e20000100800 */
[----:B------:R-:W-:Y:S02]  /*49d0*/  SHF.R.S32.HI R25, RZ, 0x1f, R28 ;  /* 0x0000001fff197819 */ /* 0x000fe4000001141c */
[----:B------:R-:W-:Y:S02]  /*49e0*/  SHF.R.S32.HI R26, RZ, 0x1f, R50 ;  /* 0x0000001fff1a7819 */ /* 0x000fe40000011432 */
[----:B0-----:R-:W-:Y:S02]  /*49f0*/  IADD3.X R154, R22, UR9, RZ, P1, !PT ;  /* 0x00000009169a7c10 */ /* 0x001fe40008ffe4ff */
[----:B------:R-:W-:-:S02]  /*4a00*/  SHF.R.S32.HI R27, RZ, 0x1f, R29 ;  /* 0x0000001fff1b7819 */ /* 0x000fc4000001141d */
[----:B------:R-:W-:Y:S01]  /*4a10*/  SHF.R.S32.HI R28, RZ, 0x1f, R30 ;  /* 0x0000001fff1c7819 */ /* 0x000fe2000001141e */
[----:B------:R0:W-:Y:S01]  /*4a20*/  STL [R1], R154 ;  /* 0x0000009a01007387 */ /* 0x0001e20000100800 */
[----:B-1----:R-:W-:Y:S02]  /*4a30*/  IADD3 R155, P1, R30, UR8, RZ ;  /* 0x000000081e9b7c10 */ /* 0x002fe4000ff3e0ff */
[----:B------:R-:W-:Y:S02]  /*4a40*/  SHF.R.S32.HI R22, RZ, 0x1f, R31 ;  /* 0x0000001fff167819 */ /* 0x000fe4000001141f */
[----:B------:R-:W-:Y:S01]  /*4a50*/  IADD3.X R10, R10, UR9, RZ, P6, !PT ;  /* 0x000000090a0a7c10 */ /* 0x000fe2000b7fe4ff */
[----:B------:R1:W-:Y:S01]  /*4a60*/  STL [R1+0x34], R155 ;  /* 0x0000349b01007387 */ /* 0x0003e20000100800 */
[----:B------:R-:W-:Y:S02]  /*4a70*/  SHF.R.S32.HI R12, RZ, 0x6, R12 ;  /* 0x00000006ff0c7819 */ /* 0x000fe4000001140c */
[----:B0-----:R-:W-:-:S02]  /*4a80*/  IADD3.X R154, R23, UR9, RZ, P0, !PT ;  /* 0x00000009179a7c10 */ /* 0x001fc400087fe4ff */
[----:B------:R-:W-:-:S03]  /*4a90*/  SHF.R.S32.HI R23, RZ, 0x1f, R32 ;  /* 0x0000001fff177819 */ /* 0x000fc60000011420 */
[----:B------:R0:W-:Y:S01]  /*4aa0*/  STL [R1+0x8], R154 ;  /* 0x0000089a01007387 */ /* 0x0001e20000100800 */
[----:B-1----:R-:W-:Y:S02]  /*4ab0*/  IADD3 R155, P0, R31, UR8, RZ ;  /* 0x000000081f9b7c10 */ /* 0x002fe4000ff1e0ff */
[----:B------:R-:W-:-:S03]  /*4ac0*/  CS2R R30, SRZ ;  /* 0x00000000001e7805 */ /* 0x000fc6000001ff00 */
[----:B------:R1:W-:Y:S01]  /*4ad0*/  STL [R1+0x3c], R155 ;  /* 0x00003c9b01007387 */ /* 0x0003e20000100800 */
[----:B0-----:R-:W-:Y:S02]  /*4ae0*/  IADD3.X R154, R24, UR9, RZ, P5, !PT ;  /* 0x00000009189a7c10 */ /* 0x001fe4000affe4ff */
[----:B------:R-:W-:-:S03]  /*4af0*/  SHF.R.S32.HI R24, RZ, 0x1f, R33 ;  /* 0x0000001fff187819 */ /* 0x000fc60000011421 */
[----:B------:R0:W-:Y:S01]  /*4b00*/  STL [R1+0x10], R154 ;  /* 0x0000109a01007387 */ /* 0x0001e20000100800 */
[----:B-1----:R-:W-:-:S05]  /*4b10*/  IADD3 R155, P5, R32, UR8, RZ ;  /* 0x00000008209b7c10 */ /* 0x002fca000ffbe0ff */
[----:B------:R1:W-:Y:S01]  /*4b20*/  STL [R1+0x44], R155 ;  /* 0x0000449b01007387 */ /* 0x0003e20000100800 */
[----:B0-----:R-:W-:Y:S02]  /*4b30*/  IADD3.X R154, R25, UR9, RZ, P4, !PT ;  /* 0x00000009199a7c10 */ /* 0x001fe4000a7fe4ff */
        /* <DEDUP_REMOVED lines=154> */
[----:B0-----:R-:W-:-:S05]  /*54e0*/  IADD3.X R154, R25, UR9, RZ, P0, !PT ;  /* 0x00000009199a7c10 */ /* 0x001fca00087fe4ff */
[----:B------:R0:W-:Y:S01]  /*54f0*/  STL [R1+0xf8], R154 ;  /* 0x0000f89a01007387 */ /* 0x0001e20000100800 */
[----:B-1----:R-:W-:Y:S02]  /*5500*/  IADD3 R155, P0, R21, UR8, RZ ;  /* 0x00000008159b7c10 */ /* 0x002fe4000ff1e0ff */
[----:B------:R-:W-:-:S03]  /*5510*/  SHF.R.S32.HI R21, RZ, 0x1f, R20 ;  /* 0x0000001fff157819 */ /* 0x000fc60000011414 */
[----:B------:R1:W-:Y:S01]  /*5520*/  STL [R1+0x12c], R155 ;  /* 0x00012c9b01007387 */ /* 0x0003e20000100800 */
[----:B0-----:R-:W-:-:S05]  /*5530*/  IADD3.X R154, R26, UR9, RZ, P5, !PT ;  /* 0x000000091a9a7c10 */ /* 0x001fca000affe4ff */
[----:B------:R0:W-:Y:S01]  /*5540*/  STL [R1+0x100], R154 ;  /* 0x0001009a01007387 */ /* 0x0001e20000100800 */
[----:B-1----:R-:W-:Y:S02]  /*5550*/  IADD3 R155, P5, R20, UR8, RZ ;  /* 0x00000008149b7c10 */ /* 0x002fe4000ffbe0ff */
[----:B------:R-:W-:Y:S02]  /*5560*/  SHF.R.S32.HI R20, RZ, 0x1f, R19 ;  /* 0x0000001fff147819 */ /* 0x000fe40000011413 */
[----:B------:R-:W-:Y:S01]  /*5570*/  IADD3.X R21, R21, UR9, RZ, P5, !PT ;  /* 0x0000000915157c10 */ /* 0x000fe2000affe4ff */
[----:B------:R1:W-:Y:S01]  /*5580*/  STL [R1+0x134], R155 ;  /* 0x0001349b01007387 */ /* 0x0003e20000100800 */
[----:B0-----:R-:W-:Y:S02]  /*5590*/  IADD3.X R154, R27, UR9, RZ, P4, !PT ;  /* 0x000000091b9a7c10 */ /* 0x001fe4000a7fe4ff */
[----:B------:R-:W-:-:S03]  /*55a0*/  CS2R R26, SRZ ;  /* 0x00000000001a7805 */ /* 0x000fc6000001ff00 */
        /* <DEDUP_REMOVED lines=9> */
[----:B------:R-:W-:-:S03]  /*5640*/  SHF.R.S32.HI R18, RZ, 0x1f, R5 ;  /* 0x0000001fff127819 */ /* 0x000fc60000011405 */
[----:B------:R-:W-:Y:S01]  /*5650*/  STL [R1+0x144], R155 ;  /* 0x0001449b01007387 */ /* 0x000fe20000100800 */
[----:B0-----:R-:W-:Y:S02]  /*5660*/  IADD3.X R154, R22, UR9, RZ, P2, !PT ;  /* 0x00000009169a7c10 */ /* 0x001fe400097fe4ff */
[----:B------:R-:W-:Y:S02]  /*5670*/  IADD3 R22, P2, R5, UR8, RZ ;  /* 0x0000000805167c10 */ /* 0x000fe4000ff5e0ff */
[----:B------:R-:W-:Y:S01]  /*5680*/  SHF.R.S32.HI R5, RZ, 0x1f, R3 ;  /* 0x0000001fff057819 */ /* 0x000fe20000011403 */
[----:B------:R0:W-:Y:S01]  /*5690*/  STL [R1+0x118], R154 ;  /* 0x0001189a01007387 */ /* 0x0001e20000100800 */
[----:B------:R-:W-:-:S03]  /*56a0*/  IADD3.X R18, R18, UR9, RZ, P2, !PT ;  /* 0x0000000912127c10 */ /* 0x000fc600097fe4ff */
[----:B------:R1:W-:Y:S01]  /*56b0*/  STL [R1+0x14c], R22 ;  /* 0x00014c1601007387 */ /* 0x0003e20000100800 */
[----:B0-----:R-:W-:Y:S02]  /*56c0*/  IADD3.X R154, R23, UR9, RZ, P1, !PT ;  /* 0x00000009179a7c10 */ /* 0x001fe40008ffe4ff */
[----:B------:R-:W-:Y:S02]  /*56d0*/  IADD3 R23, P1, R3, UR8, RZ ;  /* 0x0000000803177c10 */ /* 0x000fe4000ff3e0ff */
[----:B-1----:R-:W-:Y:S01]  /*56e0*/  IADD3.X R22, R24, UR9, RZ, P0, !PT ;  /* 0x0000000918167c10 */ /* 0x002fe200087fe4ff */
[----:B------:R-:W-:Y:S01]  /*56f0*/  STL [R1+0x120], R154 ;  /* 0x0001209a01007387 */ /* 0x000fe20000100800 */
[----:B------:R-:W-:Y:S01]  /*5700*/  IADD3 R3, P0, R17, UR8, RZ ;  /* 0x0000000811037c10 */ /* 0x000fe2000ff1e0ff */
[----:B------:R-:W-:Y:S01]  /*5710*/  UIADD3 UR8, UP0, UR13, 0x2, URZ ;  /* 0x000000020d087890 */ /* 0x000fe2000ff1e03f */
[----:B------:R-:W-:Y:S01]  /*5720*/  IADD3.X R5, R5, UR9, RZ, P1, !PT ;  /* 0x0000000905057c10 */ /* 0x000fe20008ffe4ff */
[----:B------:R-:W-:Y:S01]  /*5730*/  STL [R1+0x154], R23 ;  /* 0x0001541701007387 */ /* 0x000fe20000100800 */
[----:B------:R-:W-:-:S03]  /*5740*/  CS2R R24, SRZ ;  /* 0x0000000000187805 */ /* 0x000fc6000001ff00 */
[----:B------:R-:W-:Y:S04]  /*5750*/  STL [R1+0x128], R22 ;  /* 0x0001281601007387 */ /* 0x000fe80000100800 */
[----:B------:R0:W-:Y:S04]  /*5760*/  STL [R1+0x15c], R3 ;  /* 0x00015c0301007387 */ /* 0x0001e80000100800 */
[----:B------:R-:W-:Y:S04]  /*5770*/  STL [R1+0x130], R21 ;  /* 0x0001301501007387 */ /* 0x000fe80000100800 */
[----:B------:R-:W-:Y:S01]  /*5780*/  STL [R1+0x138], R20 ;  /* 0x0001381401007387 */ /* 0x000fe20000100800 */
[----:B0-----:R-:W-:-:S05]  /*5790*/  IADD3.X R3, R19, UR9, RZ, P3, !PT ;  /* 0x0000000913037c10 */ /* 0x001fca0009ffe4ff */
[----:B------:R0:W-:Y:S04]  /*57a0*/  STL [R1+0x140], R3 ;  /* 0x0001400301007387 */ /* 0x0001e80000100800 */
[----:B------:R-:W-:Y:S04]  /*57b0*/  STL [R1+0x148], R18 ;  /* 0x0001481201007387 */ /* 0x000fe80000100800 */
[----:B------:R1:W-:Y:S01]  /*57c0*/  STL [R1+0x150], R5 ;  /* 0x0001500501007387 */ /* 0x0003e20000100800 */
[----:B0-----:R-:W-:Y:S01]  /*57d0*/  LEA.HI.X.SX32 R3, R17, UR9, 0x1, P0 ;  /* 0x0000000911037c11 */ /* 0x001fe200080f0eff */
[----:B------:R-:W-:-:S04]  /*57e0*/  UIADD3.X UR9, UR5, -0x7fffffe0, URZ, UP0, !UPT ;  /* 0x8000002005097890 */ /* 0x000fc800087fe43f */
[----:B------:R0:W-:Y:S01]  /*57f0*/  STL [R1+0x158], R3 ;  /* 0x0001580301007387 */ /* 0x0001e20000100800 */
[----:B------:R-:W-:Y:S01]  /*5800*/  UIADD3.64 UR20, UR8, 0xfe, URZ ;  /* 0x000000fe08147897 */ /* 0x000fe2000fffe03f */
[C---:B-1----:R-:W-:Y:S01]  /*5810*/  LOP3.LUT R5, R153.reuse, 0x3f, RZ, 0xc0, !PT ;  /* 0x0000003f99057812 */ /* 0x042fe200078ec0ff */
[----:B------:R-:W-:Y:S01]  /*5820*/  UIADD3.64 UR24, UR8, 0x100, URZ ;  /* 0x0000010008187897 */ /* 0x000fe2000fffe03f */
[----:B0-----:R-:W-:-:S05]  /*5830*/  IMAD.SHL.U32 R3, R153, 0x8, RZ ;  /* 0x0000000899037824 */ /* 0x001fca00078e00ff */
[----:B------:R0:W-:Y:S02]  /*5840*/  STL [R1+0x174], R3 ;  /* 0x0001740301007387 */ /* 0x0001e40000100800 */
[----:B0-----:R-:W-:-:S05]  /*5850*/  LOP3.LUT R3, R3, 0x30, RZ, 0xc0, !PT ;  /* 0x0000003003037812 */ /* 0x001fca00078ec0ff */
[----:B------:R-:W-:Y:S02]  /*5860*/  IMAD R17, R152, 0x40, R3 ;  /* 0x0000004098117824 */ /* 0x000fe400078e0203 */
[----:B------:R-:W-:Y:S01]  /*5870*/  IMAD R3, R5, UR6, RZ ;  /* 0x0000000605037c24 */ /* 0x000fe2000f8e02ff */
[----:B------:R-:W-:Y:S02]  /*5880*/  UMOV UR6, UR4 ;  /* 0x0000000400067c82 */ /* 0x000fe40008000000 */
[C---:B------:R-:W-:Y:S01]  /*5890*/  LOP3.LUT R19, R17.reuse, 0x10, RZ, 0x3c, !PT ;  /* 0x0000001011137812 */ /* 0x040fe200078e3cff */
[----:B------:R0:W-:Y:S01]  /*58a0*/  STL [R1+0x160], R17 ;  /* 0x0001601101007387 */ /* 0x0001e20000100800 */
[C---:B------:R-:W-:Y:S02]  /*58b0*/  LOP3.LUT R18, R17.reuse, 0x20, RZ, 0x3c, !PT ;  /* 0x0000002011127812 */ /* 0x040fe400078e3cff */
[----:B------:R-:W-:Y:S01]  /*58c0*/  SHF.R.S32.HI R20, RZ, 0x1f, R3 ;  /* 0x0000001fff147819 */ /* 0x000fe20000011403 */
[----:B------:R1:W-:Y:S04]  /*58d0*/  STL [R1+0x16c], R19 ;  /* 0x00016c1301007387 */ /* 0x0003e80000100800 */
[----:B------:R1:W-:Y:S01]  /*58e0*/  STL [R1+0x168], R18 ;  /* 0x0001681201007387 */ /* 0x0003e20000100800 */
[----:B0-----:R-:W-:-:S05]  /*58f0*/  LOP3.LUT R17, R17, 0x30, RZ, 0x3c, !PT ;  /* 0x0000003011117812 */ /* 0x001fca00078e3cff */
[----:B------:R1:W-:Y:S02]  /*5900*/  STL [R1+0x164], R17 ;  /* 0x0001641101007387 */ /* 0x0003e40000100800 */
.L_x_2:
[----:B------:R0:W-:Y:S01]  /*5910*/  STL [R1+0x1b8], R12 ;  /* 0x0001b80c01007387 */ /* 0x0001e20000100800 */
[C---:B------:R-:W-:Y:S02]  /*5920*/  ISETP.GT.AND P1, PT, R4.reuse, RZ, PT ;  /* 0x000000ff0400720c */ /* 0x040fe40003f24270 */
[----:B------:R-:W-:Y:S01]  /*5930*/  ISETP.GT.AND P3, PT, R4, 0x1, PT ;  /* 0x000000010400780c */ /* 0x000fe20003f64270 */
[----:B-----5:R2:W-:Y:S01]  /*5940*/  STL [R1+0x178], R2 ;  /* 0x0001780201007387 */ /* 0x0205e20000100800 */
[----:B------:R-:W-:Y:S02]  /*5950*/  IADD3 R20, P2, R6, UR16, RZ ;  /* 0x0000001006147c10 */ /* 0x000fe4000ff5e0ff */
[----:B------:R-:W-:Y:S02]  /*5960*/  PRMT R160, RZ, 0x7610, R160 ;  /* 0x00007610ffa07816 */ /* 0x000fe400000000a0 */
[----:B------:R-:W-:Y:S01]  /*5970*/  PRMT R161, RZ, 0x7610, R161 ;  /* 0x00007610ffa17816 */ /* 0x000fe200000000a1 */
[----:B0-----:R-:W0:Y:S01]  /*5980*/  LDC R12, c[0x0][0x238] ;  /* 0x00008e00ff0c7b82 */ /* 0x001e220000000800 */
[----:B------:R-:W-:-:S03]  /*5990*/  ISETP.GT.AND P0, PT, R4, 0x2, PT ;  /* 0x000000020400780c */ /* 0x000fc60003f04270 */
[----:B-1----:R-:W-:Y:S01]  /*59a0*/  @P1 IMAD.MOV.U32 R18, RZ, RZ, R6 ;  /* 0x000000ffff121224 */ /* 0x002fe200078e0006 */
[----:B------:R-:W-:Y:S01]  /*59b0*/  PRMT R162, RZ, 0x7610, R162 ;  /* 0x00007610ffa27816 */ /* 0x000fe200000000a2 */
[----:B------:R-:W-:Y:S01]  /*59c0*/  @P1 IMAD.MOV.U32 R19, RZ, RZ, R11 ;  /* 0x000000ffff131224 */ /* 0x000fe200078e000b */
[----:B------:R-:W-:Y:S01]  /*59d0*/  ISETP.GT.AND P4, PT, R4, 0x4, PT ;  /* 0x000000040400780c */ /* 0x000fe20003f84270 */
[----:B--2---:R-:W2:Y:S04]  /*59e0*/  LDL R2, [R1+0x160] ;  /* 0x0001600001027983 */ /* 0x004ea80000100800 */
[----:B------:R1:W3:Y:S01]  /*59f0*/  @P1 LDG.E.U8 R160, desc[UR14][R18.64] ;  /* 0x0000000e12a01981 */ /* 0x0002e2000c1e1100 */
[C---:B0-----:R-:W-:Y:S01]  /*5a00*/  LEA.HI.X.SX32 R21, R12.reuse, R11, 0x1, P2 ;  /* 0x0000000b0c157211 */ /* 0x041fe200010f0eff */
[----:B------:R-:W-:-:S04]  /*5a10*/  IMAD.SHL.U32 R17, R12, 0x2, RZ ;  /* 0x000000020c117824 */ /* 0x000fc800078e00ff */
[----:B------:R0:W4:Y:S01]  /*5a20*/  @P3 LDG.E.U8 R161, desc[UR14][R20.64] ;  /* 0x0000000e14a13981 */ /* 0x000122000c1e1100 */
[CC--:B-1----:R-:W-:Y:S02]  /*5a30*/  IADD3 R18, P1, R17.reuse, R6.reuse, RZ ;  /* 0x0000000611127210 */ /* 0x0c2fe40007f3e0ff */
[----:B------:R-:W-:Y:S02]  /*5a40*/  ISETP.GT.AND P3, PT, R4, 0x3, PT ;  /* 0x000000030400780c */ /* 0x000fe40003f64270 */
[----:B------:R-:W-:Y:S01]  /*5a50*/  LEA.HI.X.SX32 R19, R17, R11, 0x1, P1 ;  /* 0x0000000b11137211 */ /* 0x000fe200008f0eff */
[C---:B0-----:R-:W-:Y:S01]  /*5a60*/  IMAD R21, R12.reuse, 0x3, RZ ;  /* 0x000000030c157824 */ /* 0x041fe200078e02ff */
[----:B------:R-:W-:Y:S01]  /*5a70*/  PRMT R163, RZ, 0x7610, R163 ;  /* 0x00007610ffa37816 */ /* 0x000fe200000000a3 */
[C---:B------:R-:W-:Y:S02]  /*5a80*/  IMAD.SHL.U32 R17, R12.reuse, 0x4, RZ ;  /* 0x000000040c117824 */ /* 0x040fe400078e00ff */
[----:B------:R0:W2:Y:S01]  /*5a90*/  @P0 LDG.E.U8 R162, desc[UR14][R18.64] ;  /* 0x0000000e12a20981 */ /* 0x0000a2000c1e1100 */
[----:B------:R-:W-:Y:S01]  /*5aa0*/  IADD3 R20, P2, R21, R6, RZ ;  /* 0x0000000615147210 */ /* 0x000fe20007f5e0ff */
[----:B------:R-:W-:Y:S01]  /*5ab0*/  IMAD R22, R12, 0x5, RZ ;  /* 0x000000050c167824 */ /* 0x000fe200078e02ff */
[----:B------:R-:W-:-:S02]  /*5ac0*/  ISETP.GT.AND P0, PT, R4, 0x5, PT ;  /* 0x000000050400780c */ /* 0x000fc40003f04270 */
[----:B------:R-:W-:Y:S02]  /*5ad0*/  LEA.HI.X.SX32 R21, R21, R11, 0x1, P2 ;  /* 0x0000000b15157211 */ /* 0x000fe400010f0eff */
[----:B0-----:R-:W-:-:S03]  /*5ae0*/  IADD3 R18, P1, R17, R6, RZ ;  /* 0x0000000611127210 */ /* 0x001fc60007f3e0ff */
[----:B------:R0:W3:Y:S01]  /*5af0*/  @P3 LDG.E.U8 R163, desc[UR14][R20.64] ;  /* 0x0000000e14a33981 */ /* 0x0000e2000c1e1100 */
[----:B------:R-:W-:Y:S02]  /*5b00*/  PRMT R180, RZ, 0x7610, R180 ;  /* 0x00007610ffb47816 */ /* 0x000fe400000000b4 */
[----:B------:R-:W-:Y:S02]  /*5b10*/  LEA.HI.X.SX32 R19, R17, R11, 0x1, P1 ;  /* 0x0000000b11137211 */ /* 0x000fe400008f0eff */
[----:B------:R-:W-:Y:S01]  /*5b20*/  PRMT R181, RZ, 0x7610, R181 ;  /* 0x00007610ffb57816 */ /* 0x000fe200000000b5 */
[----:B------:R-:W-:Y:S01]  /*5b30*/  IMAD R17, R12, 0x6, RZ ;  /* 0x000000060c117824 */ /* 0x000fe200078e02ff */
[----:B------:R-:W-:Y:S01]  /*5b40*/  ISETP.GT.AND P3, PT, R4, 0x6, PT ;  /* 0x000000060400780c */ /* 0x000fe20003f64270 */
[----:B------:R1:W4:Y:S01]  /*5b50*/  @P4 LDG.E.U8 R180, desc[UR14][R18.64] ;  /* 0x0000000e12b44981 */ /* 0x000322000c1e1100 */
[----:B0-----:R-:W-:Y:S02]  /*5b60*/  IADD3 R20, P1, R22, R6, RZ ;  /* 0x0000000616147210 */ /* 0x001fe40007f3e0ff */
[----:B------:R-:W-:-:S02]  /*5b70*/  ISETP.GT.AND P4, PT, R4, 0x7, PT ;  /* 0x000000070400780c */ /* 0x000fc40003f84270 */
[----:B------:R-:W-:Y:S01]  /*5b80*/  LEA.HI.X.SX32 R21, R22, R11, 0x1, P1 ;  /* 0x0000000b16157211 */ /* 0x000fe200008f0eff */
[----:B------:R-:W-:Y:S01]  /*5b90*/  IMAD R22, R12, 0x7, RZ ;  /* 0x000000070c167824 */ /* 0x000fe200078e02ff */
[----:B-1----:R-:W-:-:S03]  /*5ba0*/  IADD3 R18, P2, R17, R6, RZ ;  /* 0x0000000611127210 */ /* 0x002fc60007f5e0ff */
[----:B------:R0:W4:Y:S01]  /*5bb0*/  @P0 LDG.E.U8 R181, desc[UR14][R20.64] ;  /* 0x0000000e14b50981 */ /* 0x000122000c1e1100 */
[----:B------:R-:W-:Y:S02]  /*5bc0*/  PRMT R182, RZ, 0x7610, R182 ;  /* 0x00007610ffb67816 */ /* 0x000fe400000000b6 */
[----:B------:R-:W-:Y:S02]  /*5bd0*/  PRMT R183, RZ, 0x7610, R183 ;  /* 0x00007610ffb77816 */ /* 0x000fe400000000b7 */
[-C--:B------:R-:W-:Y:S02]  /*5be0*/  LEA.HI.X.SX32 R19, R17, R11.reuse, 0x1, P2 ;  /* 0x0000000b11137211 */ /* 0x080fe400010f0eff */
[----:B0-----:R-:W-:Y:S01]  /*5bf0*/  IADD3 R20, P1, R22, R6, RZ ;  /* 0x0000000616147210 */ /* 0x001fe20007f3e0ff */
[----:B------:R-:W-:Y:S01]  /*5c00*/  IMAD.SHL.U32 R17, R12, 0x8, RZ ;  /* 0x000000080c117824 */ /* 0x000fe200078e00ff */
[----:B------:R-:W-:Y:S01]  /*5c10*/  ISETP.GT.AND P0, PT, R4, 0x8, PT ;  /* 0x000000080400780c */ /* 0x000fe20003f04270 */
[----:B------:R0:W4:Y:S01]  /*5c20*/  @P3 LDG.E.U8 R182, desc[UR14][R18.64] ;  /* 0x0000000e12b63981 */ /* 0x000122000c1e1100 */
[----:B------:R-:W-:-:S02]  /*5c30*/  LEA.HI.X.SX32 R21, R22, R11, 0x1, P1 ;  /* 0x0000000b16157211 */ /* 0x000fc400008f0eff */
[----:B------:R-:W-:-:S03]  /*5c40*/  ISETP.GT.AND P3, PT, R4, 0x9, PT ;  /* 0x000000090400780c */ /* 0x000fc60003f64270 */
[----:B------:R1:W4:Y:S01]  /*5c50*/  @P4 LDG.E.U8 R183, desc[UR14][R20.64] ;  /* 0x0000000e14b74981 */ /* 0x000322000c1e1100 */
[----:B------:R-:W-:Y:S02]  /*5c60*/  PRMT R184, RZ, 0x7610, R184 ;  /* 0x00007610ffb87816 */ /* 0x000fe400000000b8 */
[----:B0-----:R-:W-:Y:S01]  /*5c70*/  IADD3 R18, P1, R17, R6, RZ ;  /* 0x0000000611127210 */ /* 0x001fe20007f3e0ff */
[----:B-1----:R-:W-:-:S03]  /*5c80*/  IMAD R21, R12, 0x9, RZ ;  /* 0x000000090c157824 */ /* 0x002fc600078e02ff */
[-C--:B------:R-:W-:Y:S01]  /*5c90*/  LEA.HI.X.SX32 R19, R17, R11.reuse, 0x1, P1 ;  /* 0x0000000b11137211 */ /* 0x080fe200008f0eff */
[----:B------:R-:W-:Y:S01]  /*5ca0*/  IMAD R17, R12, 0xa, RZ ;  /* 0x0000000a0c117824 */ /* 0x000fe200078e02ff */
[----:B------:R-:W-:Y:S02]  /*5cb0*/  ISETP.GT.AND P4, PT, R4, 0xa, PT ;  /* 0x0000000a0400780c */ /* 0x000fe40003f84270 */
[C---:B------:R-:W-:Y:S01]  /*5cc0*/  IADD3 R20, P2, R21.reuse, R6, RZ ;  /* 0x0000000615147210 */ /* 0x040fe20007f5e0ff */
[----:B------:R0:W4:Y:S01]  /*5cd0*/  @P0 LDG.E.U8 R184, desc[UR14][R18.64] ;  /* 0x0000000e12b80981 */ /* 0x000122000c1e1100 */
[----:B------:R-:W-:Y:S01]  /*5ce0*/  PRMT R185, RZ, 0x7610, R185 ;  /* 0x00007610ffb97816 */ /* 0x000fe200000000b9 */
[----:B------:R-:W-:Y:S01]  /*5cf0*/  IMAD R22, R12, 0xb, RZ ;  /* 0x0000000b0c167824 */ /* 0x000fe200078e02ff */
[----:B------:R-:W-:Y:S02]  /*5d00*/  LEA.HI.X.SX32 R21, R21, R11, 0x1, P2 ;  /* 0x0000000b15157211 */ /* 0x000fe400010f0eff */
[----:B------:R-:W-:-:S02]  /*5d10*/  ISETP.GT.AND P0, PT, R4, 0xb, PT ;  /* 0x0000000b0400780c */ /* 0x000fc40003f04270 */
[----:B------:R-:W-:Y:S01]  /*5d20*/  PRMT R186, RZ, 0x7610, R186 ;  /* 0x00007610ffba7816 */ /* 0x000fe200000000ba */
[----:B------:R1:W4:Y:S01]  /*5d30*/  @P3 LDG.E.U8 R185, desc[UR14][R20.64] ;  /* 0x0000000e14b93981 */ /* 0x000322000c1e1100 */
[----:B0-----:R-:W-:-:S04]  /*5d40*/  IADD3 R18, P1, R17, R6, RZ ;  /* 0x0000000611127210 */ /* 0x001fc80007f3e0ff */
[----:B------:R-:W-:Y:S02]  /*5d50*/  LEA.HI.X.SX32 R19, R17, R11, 0x1, P1 ;  /* 0x0000000b11137211 */ /* 0x000fe400008f0eff */
[----:B-1----:R-:W-:-:S03]  /*5d60*/  IADD3 R20, P1, R22, R6, RZ ;  /* 0x0000000616147210 */ /* 0x002fc60007f3e0ff */
[----:B------:R0:W4:Y:S01]  /*5d70*/  @P4 LDG.E.U8 R186, desc[UR14][R18.64] ;  /* 0x0000000e12ba4981 */ /* 0x000122000c1e1100 */
[----:B------:R-:W-:Y:S01]  /*5d80*/  PRMT R187, RZ, 0x7610, R187 ;  /* 0x00007610ffbb7816 */ /* 0x000fe200000000bb */
[----:B------:R-:W-:Y:S01]  /*5d90*/  IMAD R17, R12, 0xc, RZ ;  /* 0x0000000c0c117824 */ /* 0x000fe200078e02ff */
[----:B------:R-:W-:Y:S01]  /*5da0*/  LEA.HI.X.SX32 R21, R22, R11, 0x1, P1 ;  /* 0x0000000b16157211 */ /* 0x000fe200008f0eff */
[----:B------:R-:W-:Y:S01]  /*5db0*/  IMAD R22, R12, 0xd, RZ ;  /* 0x0000000d0c167824 */ /* 0x000fe200078e02ff */
[C---:B------:R-:W-:Y:S02]  /*5dc0*/  ISETP.GT.AND P3, PT, R4.reuse, 0xc, PT ;  /* 0x0000000c0400780c */ /* 0x040fe40003f64270 */
[----:B------:R-:W-:Y:S01]  /*5dd0*/  ISETP.GT.AND P4, PT, R4, 0xd, PT ;  /* 0x0000000d0400780c */ /* 0x000fe20003f84270 */
[----:B------:R1:W4:Y:S01]  /*5de0*/  @P0 LDG.E.U8 R187, desc[UR14][R20.64] ;  /* 0x0000000e14bb0981 */ /* 0x000322000c1e1100 */
[----:B0-----:R-:W-:Y:S02]  /*5df0*/  IADD3 R18, P2, R17, R6, RZ ;  /* 0x0000000611127210 */ /* 0x001fe40007f5e0ff */
[----:B------:R-:W-:-:S02]  /*5e00*/  PRMT R192, RZ, 0x7610, R192 ;  /* 0x00007610ffc07816 */ /* 0x000fc400000000c0 */
[----:B------:R-:W-:Y:S02]  /*5e10*/  PRMT R193, RZ, 0x7610, R193 ;  /* 0x00007610ffc17816 */ /* 0x000fe400000000c1 */
[----:B-1----:R-:W-:Y:S02]  /*5e20*/  IADD3 R20, P1, R22, R6, RZ ;  /* 0x0000000616147210 */ /* 0x002fe40007f3e0ff */
[-C--:B------:R-:W-:Y:S01]  /*5e30*/  LEA.HI.X.SX32 R19, R17, R11.reuse, 0x1, P2 ;  /* 0x0000000b11137211 */ /* 0x080fe200010f0eff */
[----:B------:R-:W-:Y:S01]  /*5e40*/  IMAD R17, R12, 0xe, RZ ;  /* 0x0000000e0c117824 */ /* 0x000fe200078e02ff */
[----:B------:R-:W-:Y:S02]  /*5e50*/  LEA.HI.X.SX32 R21, R22, R11, 0x1, P1 ;  /* 0x0000000b16157211 */ /* 0x000fe400008f0eff */
[C---:B------:R-:W-:Y:S01]  /*5e60*/  ISETP.GT.AND P0, PT, R4.reuse, 0xe, PT ;  /* 0x0000000e0400780c */ /* 0x040fe20003f04270 */
[----:B------:R0:W4:Y:S01]  /*5e70*/  @P3 LDG.E.U8 R192, desc[UR14][R18.64] ;  /* 0x0000000e12c03981 */ /* 0x000122000c1e1100 */
[----:B------:R-:W-:-:S03]  /*5e80*/  ISETP.GT.AND P3, PT, R4, 0xf, PT ;  /* 0x0000000f0400780c */ /* 0x000fc60003f64270 */
[----:B------:R1:W4:Y:S01]  /*5e90*/  @P4 LDG.E.U8 R193, desc[UR14][R20.64] ;  /* 0x0000000e14c14981 */ /* 0x000322000c1e1100 */
[----:B------:R-:W-:Y:S02]  /*5ea0*/  PRMT R194, RZ, 0x7610, R194 ;  /* 0x00007610ffc27816 */ /* 0x000fe400000000c2 */
[----:B0-----:R-:W-:Y:S01]  /*5eb0*/  IADD3 R18, P1, R17, R6, RZ ;  /* 0x0000000611127210 */ /* 0x001fe20007f3e0ff */
[----:B-1----:R-:W-:-:S03]  /*5ec0*/  IMAD R21, R12, 0xf, RZ ;  /* 0x0000000f0c157824 */ /* 0x002fc600078e02ff */
[-C--:B------:R-:W-:Y:S01]  /*5ed0*/  LEA.HI.X.SX32 R19, R17, R11.reuse, 0x1, P1 ;  /* 0x0000000b11137211 */ /* 0x080fe200008f0eff */
[----:B------:R-:W-:Y:S01]  /*5ee0*/  IMAD.SHL.U32 R17, R12, 0x10, RZ ;  /* 0x000000100c117824 */ /* 0x000fe200078e00ff */
        /* <DEDUP_REMOVED lines=97> */
[----:B------:R-:W-:Y:S01]  /*6500*/  IMAD.SHL.U32 R17, R12, 0x20, RZ ;  /* 0x000000200c117824 */ /* 0x000fe200078e00ff */
        /* <DEDUP_REMOVED lines=11> */
[CC--:B------:R-:W-:Y:S01]  /*65c0*/  IADD3 R22, P2, R21.reuse, R6.reuse, RZ ;  /* 0x0000000615167210 */ /* 0x0c0fe20007f5e0ff */
[----:B------:R0:W4:Y:S01]  /*65d0*/  @P0 LDG.E.U8 R153, desc[UR14][R18.64] ;  /* 0x0000000e12990981 */ /* 0x000122000c1e1100 */
[----:B------:R-:W-:Y:S02]  /*65e0*/  PRMT R154, RZ, 0x7610, R154 ;  /* 0x00007610ff9a7816 */ /* 0x000fe4000000009a */
[----:B------:R-:W-:Y:S02]  /*65f0*/  LEA.HI.X.SX32 R23, R21, R11, 0x1, P2 ;  /* 0x0000000b15177211 */ /* 0x000fe400010f0eff */
[----:B------:R-:W-:-:S02]  /*6600*/  IADD3 R20, P1, R17, R6, RZ ;  /* 0x0000000611147210 */ /* 0x000fc40007f3e0ff */
[----:B------:R-:W-:Y:S01]  /*6610*/  ISETP.GT.AND P0, PT, R4, 0x23, PT ;  /* 0x000000230400780c */ /* 0x000fe20003f04270 */
[----:B------:R1:W4:Y:S01]  /*6620*/  @P3 LDG.E.U8 R154, desc[UR14][R22.64] ;  /* 0x0000000e169a3981 */ /* 0x000322000c1e1100 */
[C---:B0-----:R-:W-:Y:S01]  /*6630*/  IMAD R18, R12.reuse, 0x23, RZ ;  /* 0x000000230c127824 */ /* 0x041fe200078e02ff */
[----:B------:R-:W-:Y:S02]  /*6640*/  LEA.HI.X.SX32 R21, R17, R11, 0x1, P1 ;  /* 0x0000000b11157211 */ /* 0x000fe400008f0eff */
[----:B------:R-:W-:Y:S01]  /*6650*/  PRMT R19, RZ, 0x7610, R19 ;  /* 0x00007610ff137816 */ /* 0x000fe20000000013 */
[----:B------:R-:W-:Y:S01]  /*6660*/  IMAD R17, R12, 0x24, RZ ;  /* 0x000000240c117824 */ /* 0x000fe200078e02ff */
[----:B------:R-:W-:Y:S02]  /*6670*/  ISETP.GT.AND P3, PT, R4, 0x24, PT ;  /* 0x000000240400780c */ /* 0x000fe40003f64270 */
[----:B-1----:R-:W-:Y:S02]  /*6680*/  IADD3 R22, P1, R18, R6, RZ ;  /* 0x0000000612167210 */ /* 0x002fe40007f3e0ff */
[----:B------:R0:W4:Y:S01]  /*6690*/  @P4 LDG.E.U8 R19, desc[UR14][R20.64] ;  /* 0x0000000e14134981 */ /* 0x000122000c1e1100 */
[----:B------:R-:W-:-:S02]  /*66a0*/  PRMT R155, RZ, 0x7610, R155 ;  /* 0x00007610ff9b7816 */ /* 0x000fc4000000009b */
[----:B------:R-:W-:Y:S01]  /*66b0*/  LEA.HI.X.SX32 R23, R18, R11, 0x1, P1 ;  /* 0x0000000b12177211 */ /* 0x000fe200008f0eff */
[----:B------:R-:W-:Y:S01]  /*66c0*/  IMAD R18, R12, 0x25, RZ ;  /* 0x000000250c127824 */ /* 0x000fe200078e02ff */
[----:B------:R-:W-:Y:S02]  /*66d0*/  ISETP.GT.AND P4, PT, R4, 0x25, PT ;  /* 0x000000250400780c */ /* 0x000fe40003f84270 */
[----:B------:R-:W-:Y:S01]  /*66e0*/  PRMT R152, RZ, 0x7610, R152 ;  /* 0x00007610ff987816 */ /* 0x000fe20000000098 */
[----:B------:R1:W4:Y:S01]  /*66f0*/  @P0 LDG.E.U8 R155, desc[UR14][R22.64] ;  /* 0x0000000e169b0981 */ /* 0x000322000c1e1100 */
[----:B0-----:R-:W-:-:S04]  /*6700*/  IADD3 R20, P2, R17, R6, RZ ;  /* 0x0000000611147210 */ /* 0x001fc80007f5e0ff */
[----:B------:R-:W-:Y:S01]  /*6710*/  LEA.HI.X.SX32 R21, R17, R11, 0x1, P2 ;  /* 0x0000000b11157211 */ /* 0x000fe200010f0eff */
[----:B------:R-:W-:Y:S01]  /*6720*/  IMAD R17, R12, 0x26, RZ ;  /* 0x000000260c117824 */ /* 0x000fe200078e02ff */
[----:B-1----:R-:W-:-:S03]  /*6730*/  IADD3 R22, P1, R18, R6, RZ ;  /* 0x0000000612167210 */ /* 0x002fc60007f3e0ff */
[----:B------:R0:W4:Y:S01]  /*6740*/  @P3 LDG.E.U8 R152, desc[UR14][R20.64] ;  /* 0x0000000e14983981 */ /* 0x000122000c1e1100 */
[----:B------:R-:W-:Y:S02]  /*6750*/  PRMT R156, RZ, 0x7610, R156 ;  /* 0x00007610ff9c7816 */ /* 0x000fe4000000009c */
[----:B------:R-:W-:Y:S02]  /*6760*/  ISETP.GT.AND P0, PT, R4, 0x26, PT ;  /* 0x000000260400780c */ /* 0x000fe40003f04270 */
[----:B------:R-:W-:Y:S01]  /*6770*/  LEA.HI.X.SX32 R23, R18, R11, 0x1, P1 ;  /* 0x0000000b12177211 */ /* 0x000fe200008f0eff */
[----:B------:R-:W-:Y:S01]  /*6780*/  IMAD R18, R12, 0x27, RZ ;  /* 0x000000270c127824 */ /* 0x000fe200078e02ff */
[----:B0-----:R-:W-:-:S03]  /*6790*/  IADD3 R20, P1, R17, R6, RZ ;  /* 0x0000000611147210 */ /* 0x001fc60007f3e0ff */
[----:B------:R0:W4:Y:S01]  /*67a0*/  @P4 LDG.E.U8 R156, desc[UR14][R22.64] ;  /* 0x0000000e169c4981 */ /* 0x000122000c1e1100 */
[C---:B------:R-:W-:Y:S02]  /*67b0*/  ISETP.GT.AND P4, PT, R4.reuse, 0x28, PT ;  /* 0x000000280400780c */ /* 0x040fe40003f84270 */
[----:B------:R-:W-:Y:S02]  /*67c0*/  LEA.HI.X.SX32 R21, R17, R11, 0x1, P1 ;  /* 0x0000000b11157211 */ /* 0x000fe400008f0eff */
[----:B------:R-:W-:Y:S02]  /*67d0*/  PRMT R17, RZ, 0x7610, R17 ;  /* 0x00007610ff117816 */ /* 0x000fe40000000011 */
[----:B------:R-:W-:Y:S01]  /*67e0*/  ISETP.GT.AND P3, PT, R4, 0x27, PT ;  /* 0x000000270400780c */ /* 0x000fe20003f64270 */
[----:B0-----:R-:W-:Y:S01]  /*67f0*/  IMAD R23, R12, 0x28, RZ ;  /* 0x000000280c177824 */ /* 0x001fe200078e02ff */
[-C--:B------:R-:W-:Y:S02]  /*6800*/  IADD3 R158, P2, R18, R6.reuse, RZ ;  /* 0x00000006129e7210 */ /* 0x080fe40007f5e0ff */
[----:B------:R0:W4:Y:S02]  /*6810*/  @P0 LDG.E.U8 R17, desc[UR14][R20.64] ;  /* 0x0000000e14110981 */ /* 0x000124000c1e1100 */
[----:B------:R-:W-:-:S02]  /*6820*/  IADD3 R22, P1, R23, R6, RZ ;  /* 0x0000000617167210 */ /* 0x000fc40007f3e0ff */
[-C--:B------:R-:W-:Y:S01]  /*6830*/  LEA.HI.X.SX32 R159, R18, R11.reuse, 0x1, P2 ;  /* 0x0000000b129f7211 */ /* 0x080fe200010f0eff */
[----:B------:R-:W-:Y:S01]  /*6840*/  IMAD R18, R12, 0x29, RZ ;  /* 0x000000290c127824 */ /* 0x000fe200078e02ff */
[----:B------:R-:W-:Y:S02]  /*6850*/  ISETP.GT.AND P0, PT, R4, 0x29, PT ;  /* 0x000000290400780c */ /* 0x000fe40003f04270 */
[----:B------:R-:W-:Y:S02]  /*6860*/  LEA.HI.X.SX32 R23, R23, R11, 0x1, P1 ;  /* 0x0000000b17177211 */ /* 0x000fe400008f0eff */
[----:B0-----:R-:W-:Y:S02]  /*6870*/  PRMT R20, RZ, 0x7610, R20 ;  /* 0x00007610ff147816 */ /* 0x001fe40000000014 */
[----:B------:R-:W-:Y:S02]  /*6880*/  PRMT R21, RZ, 0x7610, R21 ;  /* 0x00007610ff157816 */ /* 0x000fe40000000015 */
[----:B------:R-:W-:-:S02]  /*6890*/  IADD3 R188, P1, R18, R6, RZ ;  /* 0x0000000612bc7210 */ /* 0x000fc40007f3e0ff */
[----:B------:R0:W4:Y:S01]  /*68a0*/  @P4 LDG.E.U8 R20, desc[UR14][R22.64] ;  /* 0x0000000e16144981 */ /* 0x000122000c1e1100 */
[----:B------:R-:W-:Y:S01]  /*68b0*/  IMAD R157, R12, 0x2b, RZ ;  /* 0x0000002b0c9d7824 */ /* 0x000fe200078e02ff */
[----:B------:R-:W-:Y:S02]  /*68c0*/  LEA.HI.X.SX32 R189, R18, R11, 0x1, P1 ;  /* 0x0000000b12bd7211 */ /* 0x000fe400008f0eff */
[----:B------:R1:W4:Y:S01]  /*68d0*/  @P3 LDG.E.U8 R21, desc[UR14][R158.64] ;  /* 0x0000000e9e153981 */ /* 0x000322000c1e1100 */
[C---:B------:R-:W-:Y:S02]  /*68e0*/  ISETP.GT.AND P3, PT, R4.reuse, 0x2a, PT ;  /* 0x0000002a0400780c */ /* 0x040fe40003f64270 */
[----:B------:R-:W-:Y:S01]  /*68f0*/  ISETP.GT.AND P4, PT, R4, 0x2b, PT ;  /* 0x0000002b0400780c */ /* 0x000fe20003f84270 */
[----:B0-----:R-:W-:Y:S01]  /*6900*/  IMAD R22, R12, 0x2a, RZ ;  /* 0x0000002a0c167824 */ /* 0x001fe200078e02ff */
[----:B------:R-:W-:-:S04]  /*6910*/  PRMT R23, RZ, 0x7610, R23 ;  /* 0x00007610ff177816 */ /* 0x000fc80000000017 */
[-C--:B-1----:R-:W-:Y:S02]  /*6920*/  IADD3 R158, P2, R22, R6.reuse, RZ ;  /* 0x00000006169e7210 */ /* 0x082fe40007f5e0ff */
[----:B------:R0:W4:Y:S01]  /*6930*/  @P0 LDG.E.U8 R23, desc[UR14][R188.64] ;  /* 0x0000000ebc170981 */ /* 0x000122000c1e1100 */
[----:B------:R-:W-:Y:S01]  /*6940*/  PRMT R18, RZ, 0x7610, R18 ;  /* 0x00007610ff127816 */ /* 0x000fe20000000012 */
[----:B------:R-:W-:Y:S01]  /*6950*/  IMAD R190, R12, 0x2c, RZ ;  /* 0x0000002c0cbe7824 */ /* 0x000fe200078e02ff */
[----:B------:R-:W-:Y:S02]  /*6960*/  LEA.HI.X.SX32 R159, R22, R11, 0x1, P2 ;  /* 0x0000000b169f7211 */ /* 0x000fe400010f0eff */
[----:B------:R-:W-:Y:S02]  /*6970*/  PRMT R22, RZ, 0x7610, R22 ;  /* 0x00007610ff167816 */ /* 0x000fe40000000016 */
[----:B0-----:R-:W-:Y:S01]  /*6980*/  IADD3 R188, P1, R157, R6, RZ ;  /* 0x000000069dbc7210 */ /* 0x001fe20007f3e0ff */
[----:B------:R0:W4:Y:S01]  /*6990*/  @P3 LDG.E.U8 R18, desc[UR14][R158.64] ;  /* 0x0000000e9e123981 */ /* 0x000122000c1e1100 */
[----:B------:R-:W-:-:S02]  /*69a0*/  ISETP.GT.AND P0, PT, R4, 0x2c, PT ;  /* 0x0000002c0400780c */ /* 0x000fc40003f04270 */
[----:B------:R-:W-:Y:S01]  /*69b0*/  LEA.HI.X.SX32 R189, R157, R11, 0x1, P1 ;  /* 0x0000000b9dbd7211 */ /* 0x000fe200008f0eff */
[----:B------:R-:W-:Y:S01]  /*69c0*/  IMAD R196, R12, 0x2e, RZ ;  /* 0x0000002e0cc47824 */ /* 0x000fe200078e02ff */
[----:B------:R-:W-:-:S03]  /*69d0*/  ISETP.GT.AND P3, PT, R4, 0x2d, PT ;  /* 0x0000002d0400780c */ /* 0x000fc60003f64270 */
[----:B------:R1:W4:Y:S01]  /*69e0*/  @P4 LDG.E.U8 R22, desc[UR14][R188.64] ;  /* 0x0000000ebc164981 */ /* 0x000322000c1e1100 */
[C---:B0-----:R-:W-:Y:S02]  /*69f0*/  IADD3 R158, P1, R190.reuse, R6, RZ ;  /* 0x00000006be9e7210 */ /* 0x041fe40007f3e0ff */
[----:B------:R-:W-:Y:S02]  /*6a00*/  PRMT R157, RZ, 0x7610, R157 ;  /* 0x00007610ff9d7816 */ /* 0x000fe4000000009d */
[----:B------:R-:W-:Y:S01]  /*6a10*/  LEA.HI.X.SX32 R159, R190, R11, 0x1, P1 ;  /* 0x0000000bbe9f7211 */ /* 0x000fe200008f0eff */
[----:B-1----:R-:W-:Y:S01]  /*6a20*/  IMAD R189, R12, 0x2d, RZ ;  /* 0x0000002d0cbd7824 */ /* 0x002fe200078e02ff */
[----:B------:R-:W-:-:S03]  /*6a30*/  ISETP.GT.AND P4, PT, R4, 0x2e, PT ;  /* 0x0000002e0400780c */ /* 0x000fc60003f84270 */
[----:B------:R0:W4:Y:S01]  /*6a40*/  @P0 LDG.E.U8 R157, desc[UR14][R158.64] ;  /* 0x0000000e9e9d0981 */ /* 0x000122000c1e1100 */
[-C--:B------:R-:W-:Y:S02]  /*6a50*/  IADD3 R188, P1, R196, R6.reuse, RZ ;  /* 0x00000006c4bc7210 */ /* 0x080fe40007f3e0ff */
[C---:B------:R-:W-:Y:S01]  /*6a60*/  IADD3 R190, P2, R189.reuse, R6, RZ ;  /* 0x00000006bdbe7210 */ /* 0x040fe20007f5e0ff */
[----:B------:R-:W-:Y:S01]  /*6a70*/  IMAD R197, R12, 0x2f, RZ ;  /* 0x0000002f0cc57824 */ /* 0x000fe200078e02ff */
[----:B------:R-:W-:Y:S02]  /*6a80*/  ISETP.GT.AND P0, PT, R4, 0x2f, PT ;  /* 0x0000002f0400780c */ /* 0x000fe40003f04270 */
[----:B------:R-:W-:Y:S02]  /*6a90*/  LEA.HI.X.SX32 R191, R189, R11, 0x1, P2 ;  /* 0x0000000bbdbf7211 */ /* 0x000fe400010f0eff */
[----:B0-----:R-:W-:Y:S02]  /*6aa0*/  PRMT R159, RZ, 0x7610, R159 ;  /* 0x00007610ff9f7816 */ /* 0x001fe4000000009f */
[----:B------:R-:W-:-:S02]  /*6ab0*/  PRMT R158, RZ, 0x7610, R158 ;  /* 0x00007610ff9e7816 */ /* 0x000fc4000000009e */
[----:B------:R-:W-:Y:S02]  /*6ac0*/  LEA.HI.X.SX32 R189, R196, R11, 0x1, P1 ;  /* 0x0000000bc4bd7211 */ /* 0x000fe400008f0eff */
[----:B------:R0:W4:Y:S01]  /*6ad0*/  @P3 LDG.E.U8 R159, desc[UR14][R190.64] ;  /* 0x0000000ebe9f3981 */ /* 0x000122000c1e1100 */
[----:B------:R-:W-:-:S03]  /*6ae0*/  ISETP.GT.AND P2, PT, R4, 0x30, PT ;  /* 0x000000300400780c */ /* 0x000fc60003f44270 */
[----:B------:R1:W4:Y:S01]  /*6af0*/  @P4 LDG.E.U8 R158, desc[UR14][R188.64] ;  /* 0x0000000ebc9e4981 */ /* 0x000322000c1e1100 */
[----:B------:R-:W-:Y:S02]  /*6b00*/  PRMT R196, RZ, 0x7610, R196 ;  /* 0x00007610ffc47816 */ /* 0x000fe400000000c4 */
[----:B0-----:R-:W-:Y:S01]  /*6b10*/  IADD3 R190, P1, R197, R6, RZ ;  /* 0x00000006c5be7210 */ /* 0x001fe20007f3e0ff */
[----:B-1----:R-:W-:-:S03]  /*6b20*/  IMAD R189, R12, 0x30, RZ ;  /* 0x000000300cbd7824 */ /* 0x002fc600078e02ff */
[----:B------:R-:W-:Y:S02]  /*6b30*/  LEA.HI.X.SX32 R191, R197, R11, 0x1, P1 ;  /* 0x0000000bc5bf7211 */ /* 0x000fe400008f0eff */
[----:B------:R-:W-:-:S03]  /*6b40*/  IADD3 R188, P1, R189, R6, RZ ;  /* 0x00000006bdbc7210 */ /* 0x000fc60007f3e0ff */
[----:B------:R0:W4:Y:S01]  /*6b50*/  @P0 LDG.E.U8 R196, desc[UR14][R190.64] ;  /* 0x0000000ebec40981 */ /* 0x000122000c1e1100 */
[----:B------:R-:W-:Y:S02]  /*6b60*/  LEA.HI.X.SX32 R189, R189, R11, 0x1, P1 ;  /* 0x0000000bbdbd7211 */ /* 0x000fe400008f0eff */
[----:B------:R-:W-:Y:S02]  /*6b70*/  ISETP.GT.AND P1, PT, R4, 0x31, PT ;  /* 0x000000310400780c */ /* 0x000fe40003f24270 */
[----:B0-----:R-:W-:Y:S01]  /*6b80*/  PRMT R190, RZ, 0x7610, R190 ;  /* 0x00007610ffbe7816 */ /* 0x001fe200000000be */
[----:B------:R-:W-:-:S05]  /*6b90*/  IMAD R191, R12, 0x31, RZ ;  /* 0x000000310cbf7824 */ /* 0x000fca00078e02ff */
[----:B------:R0:W4:Y:S02]  /*6ba0*/  @P2 LDG.E.U8 R190, desc[UR14][R188.64] ;  /* 0x0000000ebcbe2981 */ /* 0x000124000c1e1100 */
[----:B0-----:R-:W-:-:S04]  /*6bb0*/  IADD3 R188, P0, R191, R6, RZ ;  /* 0x00000006bfbc7210 */ /* 0x001fc80007f1e0ff */
[----:B------:R-:W-:Y:S02]  /*6bc0*/  LEA.HI.X.SX32 R189, R191, R11, 0x1, P0 ;  /* 0x0000000bbfbd7211 */ /* 0x000fe400000f0eff */
[----:B------:R-:W-:-:S06]  /*6bd0*/  PRMT R191, RZ, 0x7610, R191 ;  /* 0x00007610ffbf7816 */ /* 0x000fcc00000000bf */
[----:B------:R0:W4:Y:S01]  /*6be0*/  @P1 LDG.E.U8 R191, desc[UR14][R188.64] ;  /* 0x0000000ebcbf1981 */ /* 0x000122000c1e1100 */
[----:B------:R-:W-:Y:S01]  /*6bf0*/  ISETP.GT.AND P1, PT, R4, 0x32, PT ;  /* 0x000000320400780c */ /* 0x000fe20003f24270 */
[----:B0-----:R-:W-:Y:S01]  /*6c00*/  IMAD R189, R12, 0x32, RZ ;  /* 0x000000320cbd7824 */ /* 0x001fe200078e02ff */
[----:B------:R-:W-:-:S04]  /*6c10*/  PRMT R197, RZ, 0x7610, R197 ;  /* 0x00007610ffc57816 */ /* 0x000fc800000000c5 */
[----:B------:R-:W-:-:S04]  /*6c20*/  IADD3 R188, P0, R189, R6, RZ ;  /* 0x00000006bdbc7210 */ /* 0x000fc80007f1e0ff */
[----:B------:R-:W-:-:S05]  /*6c30*/  LEA.HI.X.SX32 R189, R189, R11, 0x1, P0 ;  /* 0x0000000bbdbd7211 */ /* 0x000fca00000f0eff */
        /* <DEDUP_REMOVED lines=79> */
[----:B--2---:R-:W-:Y:S02]  /*7130*/  LOP3.LUT R162, R162, 0xffff, RZ, 0xc0, !PT ;  /* 0x0000ffffa2a27812 */ /* 0x004fe400078ec0ff */
[----:B---3--:R-:W-:Y:S02]  /*7140*/  LOP3.LUT R163, R163, 0xffff, RZ, 0xc0, !PT ;  /* 0x0000ffffa3a37812 */ /* 0x008fe400078ec0ff */
[----:B----4-:R-:W-:Y:S02]  /*7150*/  LOP3.LUT R180, R180, 0xffff, RZ, 0xc0, !PT ;  /* 0x0000ffffb4b47812 */ /* 0x010fe400078ec0ff */
[----:B------:R-:W-:Y:S02]  /*7160*/  LOP3.LUT R181, R181, 0xffff, RZ, 0xc0, !PT ;  /* 0x0000ffffb5b57812 */ /* 0x000fe400078ec0ff */
[----:B------:R-:W-:Y:S02]  /*7170*/  LOP3.LUT R182, R182, 0xffff, RZ, 0xc0, !PT ;  /* 0x0000ffffb6b67812 */ /* 0x000fe400078ec0ff */
[----:B------:R-:W-:-:S02]  /*7180*/  LOP3.LUT R183, R183, 0xffff, RZ, 0xc0, !PT ;  /* 0x0000ffffb7b77812 */ /* 0x000fc400078ec0ff */
[----:B------:R-:W-:Y:S02]  /*7190*/  LOP3.LUT R184, R184, 0xffff, RZ, 0xc0, !PT ;  /* 0x0000ffffb8b87812 */ /* 0x000fe400078ec0ff */
[----:B------:R-:W-:Y:S02]  /*71a0*/  LOP3.LUT R185, R185, 0xffff, RZ, 0xc0, !PT ;  /* 0x0000ffffb9b97812 */ /* 0x000fe400078ec0ff */
[----:B------:R-:W-:Y:S02]  /*71b0*/  LOP3.LUT R186, R186, 0xffff, RZ, 0xc0, !PT ;  /* 0x0000ffffbaba7812 */ /* 0x000fe400078ec0ff */
[----:B------:R-:W-:Y:S02]  /*71c0*/  LOP3.LUT R187, R187, 0xffff, RZ, 0xc0, !PT ;  /* 0x0000ffffbbbb7812 */ /* 0x000fe400078ec0ff */
[----:B------:R-:W-:Y:S02]  /*71d0*/  LOP3.LUT R192, R192, 0xffff, RZ, 0xc0, !PT ;  /* 0x0000ffffc0c07812 */ /* 0x000fe400078ec0ff */
[----:B------:R-:W-:-:S02]  /*71e0*/  LOP3.LUT R193, R193, 0xffff, RZ, 0xc0, !PT ;  /* 0x0000ffffc1c17812 */ /* 0x000fc400078ec0ff */
[----:B------:R-:W-:Y:S02]  /*71f0*/  LOP3.LUT R160, R160, 0xffff, RZ, 0xc0, !PT ;  /* 0x0000ffffa0a07812 */ /* 0x000fe400078ec0ff */
[----:B------:R-:W-:Y:S02]  /*7200*/  LOP3.LUT R194, R194, 0xffff, RZ, 0xc0, !PT ;  /* 0x0000ffffc2c27812 */ /* 0x000fe400078ec0ff */
[----:B------:R-:W-:Y:S02]  /*7210*/  LOP3.LUT R195, R195, 0xffff, RZ, 0xc0, !PT ;  /* 0x0000ffffc3c37812 */ /* 0x000fe400078ec0ff */
[----:B------:R-:W-:Y:S02]  /*7220*/  LOP3.LUT R161, R161, 0xffff, RZ, 0xc0, !PT ;  /* 0x0000ffffa1a17812 */ /* 0x000fe400078ec0ff */
[----:B0-----:R-:W-:Y:S02]  /*7230*/  PRMT R188, R162, 0x3340, R163 ;  /* 0x00003340a2bc7816 */ /* 0x001fe400000000a3 */
[----:B------:R-:W-:-:S02]  /*7240*/  PRMT R180, R180, 0x3340, R181 ;  /* 0x00003340b4b47816 */ /* 0x000fc400000000b5 */
[----:B------:R-:W-:Y:S02]  /*7250*/  PRMT R182, R182, 0x3340, R183 ;  /* 0x00003340b6b67816 */ /* 0x000fe400000000b7 */
[----:B------:R-:W-:Y:S02]  /*7260*/  PRMT R184, R184, 0x3340, R185 ;  /* 0x00003340b8b87816 */ /* 0x000fe400000000b9 */
[----:B------:R-:W-:Y:S02]  /*7270*/  PRMT R162, R186, 0x3340, R187 ;  /* 0x00003340baa27816 */ /* 0x000fe400000000bb */
[----:B------:R-:W-:Y:S02]  /*7280*/  PRMT R192, R192, 0x3340, R193 ;  /* 0x00003340c0c07816 */ /* 0x000fe400000000c1 */
[----:B------:R-:W-:Y:S02]  /*7290*/  PRMT R163, R194, 0x3340, R195 ;  /* 0x00003340c2a37816 */ /* 0x000fe400000000c3 */
[----:B------:R-:W-:-:S02]  /*72a0*/  PRMT R160, R160, 0x3340, R161 ;  /* 0x00003340a0a07816 */ /* 0x000fc400000000a1 */
[----:B------:R-:W-:Y:S02]  /*72b0*/  PRMT R161, R180, 0x5410, R182 ;  /* 0x00005410b4a17816 */ /* 0x000fe400000000b6 */
[----:B------:R-:W-:Y:S02]  /*72c0*/  PRMT R162, R184, 0x5410, R162 ;  /* 0x00005410b8a27816 */ /* 0x000fe400000000a2 */
[----:B------:R-:W-:Y:S02]  /*72d0*/  PRMT R163, R192, 0x5410, R163 ;  /* 0x00005410c0a37816 */ /* 0x000fe400000000a3 */
[----:B------:R-:W-:Y:S01]  /*72e0*/  PRMT R160, R160, 0x5410, R188 ;  /* 0x00005410a0a07816 */ /* 0x000fe200000000bc */
[----:B------:R-:W-:Y:S01]  /*72f0*/  BAR.SYNC.DEFER_BLOCKING 0x0 ;  /* 0x0000000000007b1d */ /* 0x000fe20000010000 */
[----:B------:R-:W-:-:S05]  /*7300*/  ISETP.GE.AND P0, PT, R5, R4, PT ;  /* 0x000000040500720c */ /* 0x000fca0003f06270 */
[----:B------:R0:W-:Y:S04]  /*7310*/  STL [R1+0x1bc], R6 ;  /* 0x0001bc0601007387 */ /* 0x0001e80000100800 */
[----:B0-----:R-:W2:Y:S04]  /*7320*/  LDL R6, [R1+0x138] ;  /* 0x0001380001067983 */ /* 0x001ea80000100800 */
[----:B------:R0:W-:Y:S04]  /*7330*/  STS.128 [R2+UR12], R160 ;  /* 0x000000a002007988 */ /* 0x0001e80008000c0c */
[----:B0-----:R-:W3:Y:S04]  /*7340*/  LDL R162, [R1+0x15c] ;  /* 0x00015c0001a27983 */ /* 0x001ee80000100800 */
[----:B------:R-:W4:Y:S04]  /*7350*/  LDL R163, [R1+0x13c] ;  /* 0x00013c0001a37983 */ /* 0x000f280000100800 */
[----:B------:R-:W2:Y:S04]  /*7360*/  LDL R2, [R1+0x11c] ;  /* 0x00011c0001027983 */ /* 0x000ea80000100800 */
[----:B------:R-:W4:Y:S01]  /*7370*/  LDL.LU R5, [R1+0x158] ;  /* 0x0001580001057983 */ /* 0x000f220000300800 */
[----:B------:R-:W-:-:S02]  /*7380*/  IADD3 RZ, P1, R3, R7, RZ ;  /* 0x0000000703ff7210 */ /* 0x000fc40007f3e0ff */
[----:B------:R-:W-:Y:S01]  /*7390*/  SHF.R.S32.HI R12, RZ, 0x1f, R3 ;  /* 0x0000001fff0c7819 */ /* 0x000fe20000011403 */
[----:B------:R-:W-:Y:S01]  /*73a0*/  IMAD.IADD R160, R3, 0x1, R7 ;  /* 0x0000000103a07824 */ /* 0x000fe200078e0207 */
[----:B------:R-:W-:-:S03]  /*73b0*/  PRMT R180, RZ, 0x7610, R180 ;  /* 0x00007610ffb47816 */ /* 0x000fc600000000b4 */
[C---:B------:R-:W-:Y:S01]  /*73c0*/  IMAD.X R161, R12.reuse, 0x1, R233, P1 ;  /* 0x000000010ca17824 */ /* 0x040fe200008e06e9 */
[C---:B------:R-:W-:Y:S02]  /*73d0*/  IADD3 RZ, P1, R3.reuse, R9, RZ ;  /* 0x0000000903ff7210 */ /* 0x040fe40007f3e0ff */
[----:B------:R-:W-:Y:S02]  /*73e0*/  PRMT R181, RZ, 0x7610, R181 ;  /* 0x00007610ffb57816 */ /* 0x000fe400000000b5 */
[----:B------:R0:W2:Y:S01]  /*73f0*/  @!P0 LDG.E.U8 R180, desc[UR14][R160.64] ;  /* 0x0000000ea0b48981 */ /* 0x0000a2000c1e1100 */
[----:B------:R-:W-:Y:S01]  /*7400*/  PRMT R182, RZ, 0x7610, R182 ;  /* 0x00007610ffb67816 */ /* 0x000fe200000000b6 */
[C---:B0-----:R-:W-:Y:S02]  /*7410*/  IMAD.IADD R160, R3.reuse, 0x1, R9 ;  /* 0x0000000103a07824 */ /* 0x041fe400078e0209 */
[----:B------:R-:W-:Y:S01]  /*7420*/  IMAD.X R161, R12, 0x1, R231, P1 ;  /* 0x000000010ca17824 */ /* 0x000fe200008e06e7 */
[----:B------:R-:W-:-:S04]  /*7430*/  IADD3 RZ, P1, R3, R16, RZ ;  /* 0x0000001003ff7210 */ /* 0x000fc80007f3e0ff */
[----:B------:R0:W2:Y:S02]  /*7440*/  @!P0 LDG.E.U8 R181, desc[UR14][R160.64] ;  /* 0x0000000ea0b58981 */ /* 0x0000a4000c1e1100 */
[----:B0-----:R-:W-:Y:S02]  /*7450*/  IMAD.IADD R160, R3, 0x1, R16 ;  /* 0x0000000103a07824 */ /* 0x001fe400078e0210 */
[----:B------:R-:W-:-:S05]  /*7460*/  IMAD.X R161, R12, 0x1, R229, P1 ;  /* 0x000000010ca17824 */ /* 0x000fca00008e06e5 */
[----:B------:R0:W2:Y:S01]  /*7470*/  @!P0 LDG.E.U8 R182, desc[UR14][R160.64] ;  /* 0x0000000ea0b68981 */ /* 0x0000a2000c1e1100 */
[----:B------:R-:W-:Y:S02]  /*7480*/  PRMT R183, RZ, 0x7610, R183 ;  /* 0x00007610ffb77816 */ /* 0x000fe400000000b7 */
[----:B0-----:R-:W-:-:S05]  /*7490*/  IADD3 R160, P1, R3, R0, RZ ;  /* 0x0000000003a07210 */ /* 0x001fca0007f3e0ff */
[----:B------:R-:W-:-:S05]  /*74a0*/  IMAD.X R161, R12, 0x1, R15, P1 ;  /* 0x000000010ca17824 */ /* 0x000fca00008e060f */
[----:B------:R3:W2:Y:S01]  /*74b0*/  @!P0 LDG.E.U8 R183, desc[UR14][R160.64] ;  /* 0x0000000ea0b78981 */ /* 0x0006a2000c1e1100 */
[----:B------:R-:W-:Y:S02]  /*74c0*/  PRMT R184, RZ, 0x7610, R184 ;  /* 0x00007610ffb87816 */ /* 0x000fe400000000b8 */
[----:B------:R-:W-:Y:S02]  /*74d0*/  PRMT R185, RZ, 0x7610, R185 ;  /* 0x00007610ffb97816 */ /* 0x000fe400000000b9 */
[----:B---3--:R-:W-:-:S05]  /*74e0*/  IADD3 R160, P1, R3, R162, RZ ;  /* 0x000000a203a07210 */ /* 0x008fca0007f3e0ff */
[----:B----4-:R-:W-:-:S05]  /*74f0*/  IMAD.X R161, R12, 0x1, R5, P1 ;  /* 0x000000010ca17824 */ /* 0x010fca00008e0605 */
[----:B------:R0:W3:Y:S02]  /*7500*/  @!P0 LDG.E.U8 R184, desc[UR14][R160.64] ;  /* 0x0000000ea0b88981 */ /* 0x0000e4000c1e1100 */
[----:B0-----:R-:W-:-:S05]  /*7510*/  IADD3 R160, P1, R3, R163, RZ ;  /* 0x000000a303a07210 */ /* 0x001fca0007f3e0ff */
[----:B--2---:R-:W-:Y:S01]  /*7520*/  IMAD.X R161, R12, 0x1, R6, P1 ;  /* 0x000000010ca17824 */ /* 0x004fe200008e0606 */
[----:B------:R0:W-:Y:S04]  /*7530*/  STL [R1+0x17c], R5 ;  /* 0x00017c0501007387 */ /* 0x0001e80000100800 */
[----:B------:R1:W2:Y:S01]  /*7540*/  @!P0 LDG.E.U8 R185, desc[UR14][R160.64] ;  /* 0x0000000ea0b98981 */ /* 0x0002a2000c1e1100 */
[----:B------:R-:W-:Y:S02]  /*7550*/  PRMT R186, RZ, 0x7610, R186 ;  /* 0x00007610ffba7816 */ /* 0x000fe400000000ba */
[----:B------:R-:W-:Y:S01]  /*7560*/  PRMT R187, RZ, 0x7610, R187 ;  /* 0x00007610ffbb7816 */ /* 0x000fe200000000bb */
[----:B------:R-:W4:Y:S04]  /*7570*/  LDL R163, [R1+0xd8] ;  /* 0x0000d80001a37983 */ /* 0x000f280000100800 */
[----:B------:R-:W3:Y:S04]  /*7580*/  LDL R162, [R1+0xbc] ;  /* 0x0000bc0001a27983 */ /* 0x000ee80000100800 */
[----:B------:R-:W2:Y:S01]  /*7590*/  LDL R161, [R1+0x118] ;  /* 0x0001180001a17983 */ /* 0x000ea20000100800 */
[----:B-1----:R-:W-:-:S03]  /*75a0*/  IADD3 R160, P1, R3, R2, RZ ;  /* 0x0000000203a07210 */ /* 0x002fc60007f3e0ff */
[----:B------:R-:W3:Y:S04]  /*75b0*/  LDL R6, [R1+0xb8] ;  /* 0x0000b80001067983 */ /* 0x000ee80000100800 */
[----:B0-----:R-:W3:Y:S04]  /*75c0*/  LDL R5, [R1+0x9c] ;  /* 0x00009c0001057983 */ /* 0x001ee80000100800 */
[----:B------:R-:W3:Y:S01]  /*75d0*/  LDL R2, [R1+0x98] ;  /* 0x0000980001027983 */ /* 0x000ee20000100800 */
[----:B--2---:R-:W-:-:S05]  /*75e0*/  IMAD.X R161, R12, 0x1, R161, P1 ;  /* 0x000000010ca17824 */ /* 0x004fca00008e06a1 */
[----:B------:R0:W2:Y:S04]  /*75f0*/  @!P0 LDG.E.U8 R186, desc[UR14][R160.64] ;  /* 0x0000000ea0ba8981 */ /* 0x0000a8000c1e1100 */
[----:B------:R-:W0:Y:S02]  /*7600*/  LDL R161, [R1+0xfc] ;  /* 0x0000fc0001a17983 */ /* 0x000e240000100800 */
[----:B0-----:R-:W-:Y:S02]  /*7610*/  IADD3 R160, P1, R3, R161, RZ ;  /* 0x000000a103a07210 */ /* 0x001fe40007f3e0ff */
[----:B------:R-:W4:Y:S03]  /*7620*/  LDL R161, [R1+0xf8] ;  /* 0x0000f80001a17983 */ /* 0x000f260000100800 */
[----:B----4-:R-:W-:-:S05]  /*7630*/  IMAD.X R161, R12, 0x1, R161, P1 ;  /* 0x000000010ca17824 */ /* 0x010fca00008e06a1 */
[----:B------:R0:W4:Y:S04]  /*7640*/  @!P0 LDG.E.U8 R187, desc[UR14][R160.64] ;  /* 0x0000000ea0bb8981 */ /* 0x000128000c1e1100 */
[----:B------:R-:W0:Y:S01]  /*7650*/  LDL R161, [R1+0xdc] ;  /* 0x0000dc0001a17983 */ /* 0x000e220000100800 */
[----:B------:R-:W-:Y:S02]  /*7660*/  PRMT R188, RZ, 0x7610, R188 ;  /* 0x00007610ffbc7816 */ /* 0x000fe400000000bc */
[----:B------:R-:W-:Y:S02]  /*7670*/  PRMT R189, RZ, 0x7610, R189 ;  /* 0x00007610ffbd7816 */ /* 0x000fe400000000bd */
[----:B------:R-:W-:Y:S02]  /*7680*/  LOP3.LUT R166, R166, 0xffff, RZ, 0xc0, !PT ;  /* 0x0000ffffa6a67812 */ /* 0x000fe400078ec0ff */
[----:B------:R-:W-:-:S02]  /*7690*/  LOP3.LUT R167, R167, 0xffff, RZ, 0xc0, !PT ;  /* 0x0000ffffa7a77812 */ /* 0x000fc400078ec0ff */
[----:B------:R-:W-:Y:S02]  /*76a0*/  LOP3.LUT R178, R178, 0xffff, RZ, 0xc0, !PT ;  /* 0x0000ffffb2b27812 */ /* 0x000fe400078ec0ff */
[----:B------:R-:W-:Y:S02]  /*76b0*/  LOP3.LUT R179, R179, 0xffff, RZ, 0xc0, !PT ;  /* 0x0000ffffb3b37812 */ /* 0x000fe400078ec0ff */
[----:B0-----:R-:W-:-:S05]  /*76c0*/  IADD3 R160, P1, R3, R161, RZ ;  /* 0x000000a103a07210 */ /* 0x001fca0007f3e0ff */
[----:B------:R-:W-:-:S05]  /*76d0*/  IMAD.X R161, R12, 0x1, R163, P1 ;  /* 0x000000010ca17824 */ /* 0x000fca00008e06a3 */
[----:B------:R3:W4:Y:S02]  /*76e0*/  @!P0 LDG.E.U8 R188, desc[UR14][R160.64] ;  /* 0x0000000ea0bc8981 */ /* 0x000724000c1e1100 */
[----:B---3--:R-:W-:-:S05]  /*76f0*/  IADD3 R160, P1, R3, R162, RZ ;  /* 0x000000a203a07210 */ /* 0x008fca0007f3e0ff */
[----:B------:R-:W-:Y:S01]  /*7700*/  IMAD.X R161, R12, 0x1, R6, P1 ;  /* 0x000000010ca17824 */ /* 0x000fe200008e0606 */
[----:B------:R-:W-:Y:S01]  /*7710*/  PRMT R163, R178, 0x3340, R166 ;  /* 0x00003340b2a37816 */ /* 0x000fe200000000a6 */
[----:B------:R-:W3:Y:S04]  /*7720*/  LDL R6, [R1+0x38] ;  /* 0x0000380001067983 */ /* 0x000ee80000100800 */
[----:B------:R0:W4:Y:S01]  /*7730*/  @!P0 LDG.E.U8 R189, desc[UR14][R160.64] ;  /* 0x0000000ea0bd8981 */ /* 0x000122000c1e1100 */
[----:B------:R-:W-:-:S03]  /*7740*/  PRMT R162, R179, 0x3340, R167 ;  /* 0x00003340b3a27816 */ /* 0x000fc600000000a7 */
[----:B------:R-:W2:Y:S04]  /*7750*/  LDL R166, [R1+0x78] ;  /* 0x0000780001a67983 */ /* 0x000ea80000100800 */
[----:B------:R-:W3:Y:S01]  /*7760*/  LDL R167, [R1+0x5c] ;  /* 0x00005c0001a77983 */ /* 0x000ee20000100800 */
[----:B0-----:R-:W-:-:S03]  /*7770*/  IADD3 R160, P1, R3, R5, RZ ;  /* 0x0000000503a07210 */ /* 0x001fc60007f3e0ff */
[----:B------:R-:W4:Y:S02]  /*7780*/  LDL R5, [R1+0x7c] ;  /* 0x00007c0001057983 */ /* 0x000f240000100800 */
[----:B------:R-:W-:Y:S02]  /*7790*/  IMAD.X R161, R12, 0x1, R2, P1 ;  /* 0x000000010ca17824 */ /* 0x000fe400008e0602 */
[----:B------:R-:W2:Y:S01]  /*77a0*/  LDL R2, [R1+0x16c] ;  /* 0x00016c0001027983 */ /* 0x000ea20000100800 */
[----:B------:R-:W-:Y:S02]  /*77b0*/  PRMT R192, RZ, 0x7610, R192 ;  /* 0x00007610ffc07816 */ /* 0x000fe400000000c0 */
[----:B------:R-:W-:Y:S02]  /*77c0*/  LOP3.LUT R172, R172, 0xffff, RZ, 0xc0, !PT ;  /* 0x0000ffffacac7812 */ /* 0x000fe400078ec0ff */
[----:B------:R-:W-:Y:S02]  /*77d0*/  LOP3.LUT R171, R171, 0xffff, RZ, 0xc0, !PT ;  /* 0x0000ffffabab7812 */ /* 0x000fe400078ec0ff */
[----:B------:R-:W-:Y:S01]  /*77e0*/  LOP3.LUT R174, R174, 0xffff, RZ, 0xc0, !PT ;  /* 0x0000ffffaeae7812 */ /* 0x000fe200078ec0ff */
[----:B------:R0:W3:Y:S01]  /*77f0*/  @!P0 LDG.E.U8 R192, desc[UR14][R160.64] ;  /* 0x0000000ea0c08981 */ /* 0x0000e2000c1e1100 */
        /* <DEDUP_REMOVED lines=9> */
[----:B------:R-:W-:Y:S02]  /*7890*/  PRMT R171, R172, 0x3340, R171 ;  /* 0x00003340acab7816 */ /* 0x000fe400000000ab */
[----:B0-----:R-:W-:Y:S02]  /*78a0*/  PRMT R160, R174, 0x3340, R170 ;  /* 0x00003340aea07816 */ /* 0x001fe400000000aa */
[----:B------:R-:W-:Y:S02]  /*78b0*/  PRMT R169, R173, 0x3340, R169 ;  /* 0x00003340ada97816 */ /* 0x000fe400000000a9 */
[----:B------:R-:W-:-:S02]  /*78c0*/  PRMT R161, R176, 0x3340, R168 ;  /* 0x00003340b0a17816 */ /* 0x000fc400000000a8 */
[----:B------:R-:W-:Y:S02]  /*78d0*/  PRMT R175, R175, 0x3340, R164 ;  /* 0x00003340afaf7816 */ /* 0x000fe400000000a4 */
[----:B------:R-:W-:Y:S02]  /*78e0*/  PRMT R177, R177, 0x3340, R165 ;  /* 0x00003340b1b17816 */ /* 0x000fe400000000a5 */
[----:B------:R-:W-:Y:S02]  /*78f0*/  PRMT R160, R171, 0x5410, R160 ;  /* 0x00005410aba07816 */ /* 0x000fe400000000a0 */
[----:B------:R-:W-:Y:S02]  /*7900*/  PRMT R161, R169, 0x5410, R161 ;  /* 0x00005410a9a17816 */ /* 0x000fe400000000a1 */
[----:B------:R-:W-:Y:S02]  /*7910*/  PRMT R162, R175, 0x5410, R162 ;  /* 0x00005410afa27816 */ /* 0x000fe400000000a2 */
[----:B------:R-:W-:-:S02]  /*7920*/  PRMT R163, R177, 0x5410, R163 ;  /* 0x00005410b1a37816 */ /* 0x000fc400000000a3 */
[C---:B----4-:R-:W-:Y:S02]  /*7930*/  IADD3 R164, P1, R3.reuse, R5, RZ ;  /* 0x0000000503a47210 */ /* 0x050fe40007f3e0ff */
[----:B------:R-:W4:Y:S04]  /*7940*/  LDL R5, [R1+0x18] ;  /* 0x0000180001057983 */ /* 0x000f280000100800 */
[----:B--2---:R0:W-:Y:S01]  /*7950*/  STS.128 [R2+UR12], R160 ;  /* 0x000000a002007988 */ /* 0x0041e20008000c0c */
[----:B------:R-:W-:Y:S01]  /*7960*/  IMAD.X R165, R12, 0x1, R166, P1 ;  /* 0x000000010ca57824 */ /* 0x000fe200008e06a6 */
[----:B---3--:R-:W-:Y:S02]  /*7970*/  IADD3 R166, P1, R3, R167, RZ ;  /* 0x000000a703a67210 */ /* 0x008fe40007f3e0ff */
[----:B------:R-:W2:Y:S04]  /*7980*/  LDL R167, [R1+0x58] ;  /* 0x0000580001a77983 */ /* 0x000ea80000100800 */
[----:B0-----:R-:W3:Y:S04]  /*7990*/  LDL R162, [R1+0x3c] ;  /* 0x00003c0001a27983 */ /* 0x001ee80000100800 */
[----:B------:R-:W4:Y:S01]  /*79a0*/  LDL R163, [R1+0x1c] ;  /* 0x00001c0001a37983 */ /* 0x000f220000100800 */
[----:B------:R-:W-:-:S02]  /*79b0*/  PRMT R168, RZ, 0x7610, R168 ;  /* 0x00007610ffa87816 */ /* 0x000fc400000000a8 */
[----:B------:R-:W-:Y:S01]  /*79c0*/  PRMT R169, RZ, 0x7610, R169 ;  /* 0x00007610ffa97816 */ /* 0x000fe200000000a9 */
[----:B------:R-:W4:Y:S04]  /*79d0*/  LDL.LU R2, [R1+0x150] ;  /* 0x0001500001027983 */ /* 0x000f280000300800 */
[----:B------:R0:W4:Y:S02]  /*79e0*/  @!P0 LDG.E.U8 R168, desc[UR14][R164.64] ;  /* 0x0000000ea4a88981 */ /* 0x000124000c1e1100 */
[----:B0-----:R-:W-:Y:S02]  /*79f0*/  PRMT R164, RZ, 0x7610, R164 ;  /* 0x00007610ffa47816 */ /* 0x001fe400000000a4 */
[----:B------:R-:W-:Y:S02]  /*7a00*/  PRMT R165, RZ, 0x7610, R165 ;  /* 0x00007610ffa57816 */ /* 0x000fe400000000a5 */
[----:B------:R-:W-:Y:S01]  /*7a10*/  PRMT R170, RZ, 0x7610, R170 ;  /* 0x00007610ffaa7816 */ /* 0x000fe200000000aa */
[----:B--2---:R-:W-:-:S05]  /*7a20*/  IMAD.X R167, R12, 0x1, R167, P1 ;  /* 0x000000010ca77824 */ /* 0x004fca00008e06a7 */
[----:B------:R0:W2:Y:S01]  /*7a30*/  @!P0 LDG.E.U8 R164, desc[UR14][R166.64] ;  /* 0x0000000ea6a48981 */ /* 0x0000a2000c1e1100 */
[C---:B---3--:R-:W-:Y:S02]  /*7a40*/  IADD3 R160, P2, R3.reuse, R162, RZ ;  /* 0x000000a203a07210 */ /* 0x048fe40007f5e0ff */
[----:B----4-:R-:W-:-:S03]  /*7a50*/  IADD3 R162, P1, R3, R163, RZ ;  /* 0x000000a303a27210 */ /* 0x010fc60007f3e0ff */
[C---:B------:R-:W-:Y:S01]  /*7a60*/  IMAD.X R161, R12.reuse, 0x1, R6, P2 ;  /* 0x000000010ca17824 */ /* 0x040fe200010e0606 */
[----:B0-----:R-:W-:Y:S01]  /*7a70*/  PRMT R166, RZ, 0x7610, R166 ;  /* 0x00007610ffa67816 */ /* 0x001fe200000000a6 */
[----:B------:R-:W3:Y:S01]  /*7a80*/  LDL R6, [R1+0x154] ;  /* 0x0001540001067983 */ /* 0x000ee20000100800 */
[----:B------:R-:W-:-:S03]  /*7a90*/  IMAD.X R163, R12, 0x1, R5, P1 ;  /* 0x000000010ca37824 */ /* 0x000fc600008e0605 */
[----:B------:R0:W4:Y:S01]  /*7aa0*/  @!P0 LDG.E.U8 R165, desc[UR14][R160.64] ;  /* 0x0000000ea0a58981 */ /* 0x000122000c1e1100 */
[----:B------:R-:W-:-:S03]  /*7ab0*/  PRMT R167, RZ, 0x7610, R167 ;  /* 0x00007610ffa77816 */ /* 0x000fc600000000a7 */
[----:B------:R1:W4:Y:S04]  /*7ac0*/  @!P0 LDG.E.U8 R166, desc[UR14][R162.64] ;  /* 0x0000000ea2a68981 */ /* 0x000328000c1e1100 */
[----:B------:R-:W2:Y:S01]  /*7ad0*/  LDL R5, [R1+0x114] ;  /* 0x0001140001057983 */ /* 0x000ea20000100800 */
[----:B0-----:R-:W-:-:S05]  /*7ae0*/  IADD3 R160, P1, R3, R252, RZ ;  /* 0x000000fc03a07210 */ /* 0x001fca0007f3e0ff */
[----:B------:R-:W-:Y:S01]  /*7af0*/  IMAD.X R161, R12, 0x1, R251, P1 ;  /* 0x000000010ca17824 */ /* 0x000fe200008e06fb */
[----:B-1----:R-:W-:-:S04]  /*7b00*/  IADD3 R162, P1, R3, R244, RZ ;  /* 0x000000f403a27210 */ /* 0x002fc80007f3e0ff */
[----:B------:R0:W4:Y:S01]  /*7b10*/  @!P0 LDG.E.U8 R167, desc[UR14][R160.64] ;  /* 0x0000000ea0a78981 */ /* 0x000122000c1e1100 */
[----:B------:R-:W-:-:S05]  /*7b20*/  IMAD.X R163, R12, 0x1, R243, P1 ;  /* 0x000000010ca37824 */ /* 0x000fca00008e06f3 */
[----:B------:R1:W4:Y:S01]  /*7b30*/  @!P0 LDG.E.U8 R169, desc[UR14][R162.64] ;  /* 0x0000000ea2a98981 */ /* 0x000322000c1e1100 */
[----:B0-----:R-:W-:-:S05]  /*7b40*/  IADD3 R160, P1, R3, R236, RZ ;  /* 0x000000ec03a07210 */ /* 0x001fca0007f3e0ff */
[----:B------:R-:W-:Y:S01]  /*7b50*/  IMAD.X R161, R12, 0x1, R235, P1 ;  /* 0x000000010ca17824 */ /* 0x000fe200008e06eb */
[----:B-1----:R-:W-:-:S06]  /*7b60*/  PRMT R162, RZ, 0x7610, R162 ;  /* 0x00007610ffa27816 */ /* 0x002fcc00000000a2 */
[----:B------:R0:W4:Y:S01]  /*7b70*/  @!P0 LDG.E.U8 R162, desc[UR14][R160.64] ;  /* 0x0000000ea0a28981 */ /* 0x000122000c1e1100 */
[----:B------:R-:W-:Y:S02]  /*7b80*/  PRMT R163, RZ, 0x7610, R163 ;  /* 0x00007610ffa37816 */ /* 0x000fe400000000a3 */
[----:B0-----:R-:W-:-:S05]  /*7b90*/  IADD3 R160, P1, R3, R227, RZ ;  /* 0x000000e303a07210 */ /* 0x001fca0007f3e0ff */
[----:B------:R-:W-:-:S05]  /*7ba0*/  IMAD.X R161, R12, 0x1, R225, P1 ;  /* 0x000000010ca17824 */ /* 0x000fca00008e06e1 */
[----:B------:R0:W4:Y:S02]  /*7bb0*/  @!P0 LDG.E.U8 R163, desc[UR14][R160.64] ;  /* 0x0000000ea0a38981 */ /* 0x000124000c1e1100 */
[----:B0-----:R-:W-:-:S05]  /*7bc0*/  IADD3 R160, P1, R3, R212, RZ ;  /* 0x000000d403a07210 */ /* 0x001fca0007f3e0ff */
[----:B------:R-:W-:Y:S01]  /*7bd0*/  IMAD.X R161, R12, 0x1, R211, P1 ;  /* 0x000000010ca17824 */ /* 0x000fe200008e06d3 */
[----:B------:R0:W-:Y:S04]  /*7be0*/  STL [R1+0x1ac], R251 ;  /* 0x0001acfb01007387 */ /* 0x0001e80000100800 */
[----:B------:R1:W4:Y:S04]  /*7bf0*/  @!P0 LDG.E.U8 R170, desc[UR14][R160.64] ;  /* 0x0000000ea0aa8981 */ /* 0x000328000c1e1100 */
[----:B0-----:R-:W3:Y:S04]  /*7c00*/  LDL R251, [R1+0x130] ;  /* 0x0001300001fb7983 */ /* 0x001ee80000100800 */
[----:B------:R-:W1:Y:S01]  /*7c10*/  LDL R161, [R1+0x134] ;  /* 0x0001340001a17983 */ /* 0x000e620000100800 */
[----:B------:R-:W-:-:S02]  /*7c20*/  PRMT R171, RZ, 0x7610, R171 ;  /* 0x00007610ffab7816 */ /* 0x000fc400000000ab */
[----:B------:R-:W-:Y:S02]  /*7c30*/  PRMT R172, RZ, 0x7610, R172 ;  /* 0x00007610ffac7816 */ /* 0x000fe400000000ac */
[----:B-1----:R-:W-:-:S05]  /*7c40*/  IADD3 R160, P1, R3, R161, RZ ;  /* 0x000000a103a07210 */ /* 0x002fca0007f3e0ff */
[C---:B---3--:R-:W-:Y:S02]  /*7c50*/  IMAD.X R161, R12.reuse, 0x1, R251, P1 ;  /* 0x000000010ca17824 */ /* 0x048fe400008e06fb */
[----:B------:R-:W3:Y:S04]  /*7c60*/  LDL R251, [R1+0xb4] ;  /* 0x0000b40001fb7983 */ /* 0x000ee80000100800 */
[----:B------:R0:W4:Y:S02]  /*7c70*/  @!P0 LDG.E.U8 R171, desc[UR14][R160.64] ;  /* 0x0000000ea0ab8981 */ /* 0x000124000c1e1100 */
[----:B0-----:R-:W-:Y:S02]  /*7c80*/  IADD3 R160, P1, R3, R6, RZ ;  /* 0x0000000603a07210 */ /* 0x001fe40007f3e0ff */
[----:B------:R-:W4:Y:S03]  /*7c90*/  LDL R6, [R1+0xb0] ;  /* 0x0000b00001067983 */ /* 0x000f260000100800 */
[----:B------:R-:W-:Y:S01]  /*7ca0*/  IMAD.X R161, R12, 0x1, R2, P1 ;  /* 0x000000010ca17824 */ /* 0x000fe200008e0602 */
[----:B------:R0:W-:Y:S04]  /*7cb0*/  STL [R1+0x180], R2 ;  /* 0x0001800201007387 */ /* 0x0001e80000100800 */
[----:B------:R2:W4:Y:S01]  /*7cc0*/  @!P0 LDG.E.U8 R172, desc[UR14][R160.64] ;  /* 0x0000000ea0ac8981 */ /* 0x000522000c1e1100 */
[----:B------:R-:W-:-:S02]  /*7cd0*/  PRMT R173, RZ, 0x7610, R173 ;  /* 0x00007610ffad7816 */ /* 0x000fc400000000ad */
[----:B------:R-:W-:Y:S01]  /*7ce0*/  PRMT R174, RZ, 0x7610, R174 ;  /* 0x00007610ffae7816 */ /* 0x000fe200000000ae */
[----:B0-----:R-:W4:Y:S04]  /*7cf0*/  LDL R2, [R1+0x90] ;  /* 0x0000900001027983 */ /* 0x001f280000100800 */
[----:B------:R-:W3:Y:S01]  /*7d00*/  LDL R161, [R1+0x110] ;  /* 0x0001100001a17983 */ /* 0x000ee20000100800 */
[----:B--2---:R-:W-:-:S03]  /*7d10*/  IADD3 R160, P1, R3, R5, RZ ;  /* 0x0000000503a07210 */ /* 0x004fc60007f3e0ff */
[----:B------:R-:W2:Y:S02]  /*7d20*/  LDL R5, [R1+0x94] ;  /* 0x0000940001057983 */ /* 0x000ea40000100800 */
[----:B---3--:R-:W-:-:S05]  /*7d30*/  IMAD.X R161, R12, 0x1, R161, P1 ;  /* 0x000000010ca17824 */ /* 0x008fca00008e06a1 */
[----:B------:R0:W3:Y:S04]  /*7d40*/  @!P0 LDG.E.U8 R173, desc[UR14][R160.64] ;  /* 0x0000000ea0ad8981 */ /* 0x0000e8000c1e1100 */
[----:B------:R-:W0:Y:S02]  /*7d50*/  LDL R161, [R1+0xf4] ;  /* 0x0000f40001a17983 */ /* 0x000e240000100800 */
[----:B0-----:R-:W-:Y:S02]  /*7d60*/  IADD3 R160, P1, R3, R161, RZ ;  /* 0x000000a103a07210 */ /* 0x001fe40007f3e0ff */
[----:B------:R-:W4:Y:S03]  /*7d70*/  LDL R161, [R1+0xf0] ;  /* 0x0000f00001a17983 */ /* 0x000f260000100800 */
[----:B----4-:R-:W-:-:S05]  /*7d80*/  IMAD.X R161, R12, 0x1, R161, P1 ;  /* 0x000000010ca17824 */ /* 0x010fca00008e06a1 */
[----:B------:R0:W4:Y:S04]  /*7d90*/  @!P0 LDG.E.U8 R174, desc[UR14][R160.64] ;  /* 0x0000000ea0ae8981 */ /* 0x000128000c1e1100 */
[----:B------:R-:W0:Y:S02]  /*7da0*/  LDL R161, [R1+0xd4] ;  /* 0x0000d40001a17983 */ /* 0x000e240000100800 */
[----:B0-----:R-:W-:Y:S02]  /*7db0*/  IADD3 R160, P1, R3, R161, RZ ;  /* 0x000000a103a07210 */ /* 0x001fe40007f3e0ff */
[----:B------:R-:W2:Y:S01]  /*7dc0*/  LDL R161, [R1+0xd0] ;  /* 0x0000d00001a17983 */ /* 0x000ea20000100800 */
[----:B------:R-:W-:Y:S02]  /*7dd0*/  PRMT R175, RZ, 0x7610, R175 ;  /* 0x00007610ffaf7816 */ /* 0x000fe400000000af */
[----:B------:R-:W-:-:S02]  /*7de0*/  PRMT R176, RZ, 0x7610, R176 ;  /* 0x00007610ffb07816 */ /* 0x000fc400000000b0 */
        /* <DEDUP_REMOVED lines=9> */
[----:B------:R-:W-:Y:S02]  /*7e80*/  PRMT R153, R153, 0x3340, R154 ;  /* 0x0000334099997816 */ /* 0x000fe4000000009a */
[----:B------:R-:W-:Y:S02]  /*7e90*/  PRMT R21, R17, 0x3340, R21 ;  /* 0x0000334011157816 */ /* 0x000fe40000000015 */
[----:B------:R-:W-:-:S02]  /*7ea0*/  LOP3.LUT R20, R20, 0xffff, RZ, 0xc0, !PT ;  /* 0x0000ffff14147812 */ /* 0x000fc400078ec0ff */
[----:B------:R-:W-:Y:S02]  /*7eb0*/  LOP3.LUT R23, R23, 0xffff, RZ, 0xc0, !PT ;  /* 0x0000ffff17177812 */ /* 0x000fe400078ec0ff */
[----:B------:R-:W-:Y:S02]  /*7ec0*/  PRMT R19, R19, 0x3340, R155 ;  /* 0x0000334013137816 */ /* 0x000fe4000000009b */
[----:B------:R-:W-:Y:S02]  /*7ed0*/  PRMT R17, R20, 0x3340, R23 ;  /* 0x0000334014117816 */ /* 0x000fe40000000017 */
[----:B------:R-:W-:Y:S02]  /*7ee0*/  PRMT R21, R152, 0x5410, R21 ;  /* 0x0000541098157816 */ /* 0x000fe40000000015 */
[----:B------:R-:W-:Y:S01]  /*7ef0*/  PRMT R20, R153, 0x5410, R19 ;  /* 0x0000541099147816 */ /* 0x000fe20000000013 */
[----:B--2---:R-:W-:-:S05]  /*7f00*/  IMAD.X R161, R12, 0x1, R161, P1 ;  /* 0x000000010ca17824 */ /* 0x004fca00008e06a1 */
[----:B------:R0:W2:Y:S02]  /*7f10*/  @!P0 LDG.E.U8 R175, desc[UR14][R160.64] ;  /* 0x0000000ea0af8981 */ /* 0x0000a4000c1e1100 */
[----:B0-----:R-:W-:-:S05]  /*7f20*/  IADD3 R160, P1, R3, R251, RZ ;  /* 0x000000fb03a07210 */ /* 0x001fca0007f3e0ff */
[----:B------:R-:W-:-:S05]  /*7f30*/  IMAD.X R161, R12, 0x1, R6, P1 ;  /* 0x000000010ca17824 */ /* 0x000fca00008e0606 */
[----:B------:R0:W2:Y:S02]  /*7f40*/  @!P0 LDG.E.U8 R176, desc[UR14][R160.64] ;  /* 0x0000000ea0b08981 */ /* 0x0000a4000c1e1100 */
[----:B0-----:R-:W-:Y:S02]  /*7f50*/  IADD3 R160, P1, R3, R5, RZ ;  /* 0x0000000503a07210 */ /* 0x001fe40007f3e0ff */
[----:B------:R-:W3:Y:S03]  /*7f60*/  LDL R5, [R1+0x168] ;  /* 0x0001680001057983 */ /* 0x000ee60000100800 */
[----:B------:R-:W-:Y:S02]  /*7f70*/  IMAD.X R161, R12, 0x1, R2, P1 ;  /* 0x000000010ca17824 */ /* 0x000fe400008e0602 */
[----:B------:R-:W4:Y:S04]  /*7f80*/  LDL R2, [R1+0x74] ;  /* 0x0000740001027983 */ /* 0x000f280000100800 */
[----:B------:R-:W2:Y:S04]  /*7f90*/  LDL R12, [R1+0x50] ;  /* 0x00005000010c7983 */ /* 0x000ea80000100800 */
[----:B------:R-:W2:Y:S04]  /*7fa0*/  LDL.LU R251, [R1+0x14] ;  /* 0x0000140001fb7983 */ /* 0x000ea80000300800 */
[----:B------:R-:W3:Y:S04]  /*7fb0*/  LDL R152, [R1+0x70] ;  /* 0x0000700001987983 */ /* 0x000ee80000100800 */
[----:B------:R-:W2:Y:S01]  /*7fc0*/  LDL R153, [R1+0x54] ;  /* 0x0000540001997983 */ /* 0x000ea20000100800 */
[----:B------:R-:W-:-:S02]  /*7fd0*/  LOP3.LUT R18, R18, 0xffff, RZ, 0xc0, !PT ;  /* 0x0000ffff12127812 */ /* 0x000fc400078ec0ff */
[----:B------:R-:W-:Y:S01]  /*7fe0*/  LOP3.LUT R22, R22, 0xffff, RZ, 0xc0, !PT ;  /* 0x0000ffff16167812 */ /* 0x000fe200078ec0ff */
[----:B------:R-:W2:Y:S01]  /*7ff0*/  LDL R6, [R1+0x30] ;  /* 0x0000300001067983 */ /* 0x000ea20000100800 */
[----:B------:R-:W-:Y:S02]  /*8000*/  SHF.R.S32.HI R19, RZ, 0x1f, R3 ;  /* 0x0000001fff137819 */ /* 0x000fe40000011403 */
[----:B------:R-:W-:Y:S02]  /*8010*/  PRMT R22, R18, 0x3340, R22 ;  /* 0x0000334012167816 */ /* 0x000fe40000000016 */
[----:B----4-:R-:W-:Y:S02]  /*8020*/  IADD3 R18, P1, R3, R2, RZ ;  /* 0x0000000203127210 */ /* 0x010fe40007f3e0ff */
[----:B------:R-:W4:Y:S03]  /*8030*/  LDL R2, [R1+0x10] ;  /* 0x0000100001027983 */ /* 0x000f260000100800 */
[----:B---3--:R-:W-:Y:S01]  /*8040*/  IMAD.X R19, R19, 0x1, R152, P1 ;  /* 0x0000000113137824 */ /* 0x008fe200008e0698 */
[----:B--2---:R-:W-:-:S02]  /*8050*/  IADD3 R152, P1, R3, R153, RZ ;  /* 0x0000009903987210 */ /* 0x004fc40007f3e0ff */
[----:B------:R-:W2:Y:S01]  /*8060*/  LDL R153, [R1+0x34] ;  /* 0x0000340001997983 */ /* 0x000ea20000100800 */
[----:B------:R-:W-:Y:S02]  /*8070*/  LOP3.LUT R157, R157, 0xffff, RZ, 0xc0, !PT ;  /* 0x0000ffff9d9d7812 */ /* 0x000fe400078ec0ff */
[----:B------:R-:W-:Y:S02]  /*8080*/  LOP3.LUT R159, R159, 0xffff, RZ, 0xc0, !PT ;  /* 0x0000ffff9f9f7812 */ /* 0x000fe400078ec0ff */
[----:B------:R-:W-:Y:S02]  /*8090*/  LOP3.LUT R158, R158, 0xffff, RZ, 0xc0, !PT ;  /* 0x0000ffff9e9e7812 */ /* 0x000fe400078ec0ff */
[----:B------:R-:W-:Y:S02]  /*80a0*/  LOP3.LUT R196, R196, 0xffff, RZ, 0xc0, !PT ;  /* 0x0000ffffc4c47812 */ /* 0x000fe400078ec0ff */
[----:B------:R-:W-:Y:S02]  /*80b0*/  PRMT R157, R157, 0x3340, R159 ;  /* 0x000033409d9d7816 */ /* 0x000fe4000000009f */
[----:B------:R-:W-:-:S02]  /*80c0*/  PRMT R23, R158, 0x3340, R196 ;  /* 0x000033409e177816 */ /* 0x000fc400000000c4 */
[----:B------:R-:W-:Y:S02]  /*80d0*/  PRMT R22, R17, 0x5410, R22 ;  /* 0x0000541011167816 */ /* 0x000fe40000000016 */
[----:B------:R-:W-:Y:S02]  /*80e0*/  PRMT R23, R157, 0x5410, R23 ;  /* 0x000054109d177816 */ /* 0x000fe40000000017 */
[----:B------:R-:W-:-:S03]  /*80f0*/  PRMT R17, RZ, 0x7610, R17 ;  /* 0x00007610ff117816 */ /* 0x000fc60000000011 */
[----:B------:R0:W-:Y:S04]  /*8100*/  STS.128 [R5+UR12], R20 ;  /* 0x0000001405007988 */ /* 0x0001e80008000c0c */
[----:B------:R2:W3:Y:S01]  /*8110*/  @!P0 LDG.E.U8 R17, desc[UR14][R18.64] ;  /* 0x0000000e12118981 */ /* 0x0004e2000c1e1100 */
[----:B0-----:R-:W-:-:S03]  /*8120*/  SHF.R.S32.HI R23, RZ, 0x1f, R3 ;  /* 0x0000001fff177819 */ /* 0x001fc60000011403 */
[----:B------:R-:W3:Y:S04]  /*8130*/  LDL.LU R5, [R1+0x128] ;  /* 0x0001280001057983 */ /* 0x000ee80000300800 */
[----:B------:R-:W3:Y:S01]  /*8140*/  LDL R22, [R1+0x14c] ;  /* 0x00014c0001167983 */ /* 0x000ee20000100800 */
[----:B--2---:R-:W-:Y:S01]  /*8150*/  IADD3 R18, P2, R3, R153, RZ ;  /* 0x0000009903127210 */ /* 0x004fe20007f5e0ff */
[----:B------:R-:W-:Y:S02]  /*8160*/  IMAD.X R153, R23, 0x1, R12, P1 ;  /* 0x0000000117997824 */ /* 0x000fe400008e060c */
[----:B------:R-:W2:Y:S01]  /*8170*/  LDL R12, [R1+0x12c] ;  /* 0x00012c00010c7983 */ /* 0x000ea20000100800 */
[----:B------:R-:W-:-:S05]  /*8180*/  IADD3 R20, P1, R3, R251, RZ ;  /* 0x000000fb03147210 */ /* 0x000fca0007f3e0ff */
[C---:B----4-:R-:W-:Y:S02]  /*8190*/  IMAD.X R21, R23.reuse, 0x1, R2, P1 ;  /* 0x0000000117157824 */ /* 0x050fe400008e0602 */
[----:B------:R-:W4:Y:S01]  /*81a0*/  LDL R2, [R1+0x148] ;  /* 0x0001480001027983 */ /* 0x000f220000100800 */
[----:B------:R-:W-:Y:S01]  /*81b0*/  PRMT R155, RZ, 0x7610, R155 ;  /* 0x00007610ff9b7816 */ /* 0x000fe2000000009b */
[----:B------:R-:W-:Y:S01]  /*81c0*/  IMAD.X R19, R23, 0x1, R6, P2 ;  /* 0x0000000117137824 */ /* 0x000fe200010e0606 */
[----:B------:R-:W-:Y:S01]  /*81d0*/  PRMT R154, RZ, 0x7610, R154 ;  /* 0x00007610ff9a7816 */ /* 0x000fe2000000009a */
[----:B------:R-:W4:Y:S04]  /*81e0*/  LDL R6, [R1+0x10c] ;  /* 0x00010c0001067983 */ /* 0x000f280000100800 */
[----:B------:R0:W4:Y:S04]  /*81f0*/  @!P0 LDG.E.U8 R155, desc[UR14][R152.64] ;  /* 0x0000000e989b8981 */ /* 0x000128000c1e1100 */
[----:B------:R1:W4:Y:S01]  /*8200*/  @!P0 LDG.E.U8 R154, desc[UR14][R18.64] ;  /* 0x0000000e129a8981 */ /* 0x000322000c1e1100 */
[----:B0-----:R-:W-:-:S02]  /*8210*/  PRMT R152, RZ, 0x7610, R152 ;  /* 0x00007610ff987816 */ /* 0x001fc40000000098 */
[----:B-1----:R-:W-:-:S04]  /*8220*/  IADD3 R18, P1, R3, R250, RZ ;  /* 0x000000fa03127210 */ /* 0x002fc80007f3e0ff */
[----:B------:R0:W4:Y:S01]  /*8230*/  @!P0 LDG.E.U8 R152, desc[UR14][R20.64] ;  /* 0x0000000e14988981 */ /* 0x000122000c1e1100 */
[----:B------:R-:W-:Y:S01]  /*8240*/  PRMT R153, RZ, 0x7610, R153 ;  /* 0x00007610ff997816 */ /* 0x000fe20000000099 */
[----:B------:R-:W-:-:S05]  /*8250*/  IMAD.X R19, R23, 0x1, R249, P1 ;  /* 0x0000000117137824 */ /* 0x000fca00008e06f9 */
[----:B------:R1:W4:Y:S01]  /*8260*/  @!P0 LDG.E.U8 R153, desc[UR14][R18.64] ;  /* 0x0000000e12998981 */ /* 0x000322000c1e1100 */
[----:B0-----:R-:W-:-:S05]  /*8270*/  IADD3 R20, P1, R3, R242, RZ ;  /* 0x000000f203147210 */ /* 0x001fca0007f3e0ff */
[----:B------:R-:W-:Y:S01]  /*8280*/  IMAD.X R21, R23, 0x1, R241, P1 ;  /* 0x0000000117157824 */ /* 0x000fe200008e06f1 */
[----:B-1----:R-:W-:Y:S02]  /*8290*/  IADD3 R18, P1, R3, R223, RZ ;  /* 0x000000df03127210 */ /* 0x002fe40007f3e0ff */
[----:B------:R-:W-:-:S03]  /*82a0*/  PRMT R157, RZ, 0x7610, R157 ;  /* 0x00007610ff9d7816 */ /* 0x000fc6000000009d */
[----:B------:R-:W-:-:S05]  /*82b0*/  IMAD.X R19, R23, 0x1, R221, P1 ;  /* 0x0000000117137824 */ /* 0x000fca00008e06dd */
[----:B------:R0:W4:Y:S01]  /*82c0*/  @!P0 LDG.E.U8 R157, desc[UR14][R18.64] ;  /* 0x0000000e129d8981 */ /* 0x000122000c1e1100 */
[----:B------:R-:W-:Y:S02]  /*82d0*/  PRMT R158, RZ, 0x7610, R158 ;  /* 0x00007610ff9e7816 */ /* 0x000fe4000000009e */
[----:B0-----:R-:W-:-:S05]  /*82e0*/  IADD3 R18, P1, R3, R14, RZ ;  /* 0x0000000e03127210 */ /* 0x001fca0007f3e0ff */
[----:B------:R-:W-:-:S05]  /*82f0*/  IMAD.X R19, R23, 0x1, R8, P1 ;  /* 0x0000000117137824 */ /* 0x000fca00008e0608 */
[----:B------:R-:W4:Y:S01]  /*8300*/  @!P0 LDG.E.U8 R158, desc[UR14][R18.64] ;  /* 0x0000000e129e8981 */ /* 0x000f22000c1e1100 */
[----:B------:R-:W-:Y:S02]  /*8310*/  PRMT R159, RZ, 0x7610, R159 ;  /* 0x00007610ff9f7816 */ /* 0x000fe4000000009f */
[----:B------:R-:W-:Y:S02]  /*8320*/  PRMT R177, RZ, 0x7610, R177 ;  /* 0x00007610ffb17816 */ /* 0x000fe400000000b1 */
[----:B------:R-:W-:Y:S01]  /*8330*/  PRMT R156, RZ, 0x7610, R156 ;  /* 0x00007610ff9c7816 */ /* 0x000fe2000000009c */
[----:B------:R0:W-:Y:S04]  /*8340*/  STL [R1+0x1b0], R249 ;  /* 0x0001b0f901007387 */ /* 0x0001e80000100800 */
[----:B------:R1:W4:Y:S04]  /*8350*/  @!P0 LDG.E.U8 R177, desc[UR14][R160.64] ;  /* 0x0000000ea0b18981 */ /* 0x000328000c1e1100 */
[----:B------:R-:W4:Y:S04]  /*8360*/  @!P0 LDG.E.U8 R156, desc[UR14][R20.64] ;  /* 0x0000000e149c8981 */ /* 0x000f28000c1e1100 */
[----:B0-----:R-:W4:Y:S01]  /*8370*/  LDL R249, [R1+0xec] ;  /* 0x0000ec0001f97983 */ /* 0x001f220000100800 */
[----:B-1----:R-:W-:-:S02]  /*8380*/  PRMT R160, RZ, 0x7610, R160 ;  /* 0x00007610ffa07816 */ /* 0x002fc400000000a0 */
[----:B--2---:R-:W-:Y:S02]  /*8390*/  IADD3 R18, P1, R3, R12, RZ ;  /* 0x0000000c03127210 */ /* 0x004fe40007f3e0ff */
[----:B------:R-:W2:Y:S03]  /*83a0*/  LDL R12, [R1+0xe8] ;  /* 0x0000e800010c7983 */ /* 0x000ea60000100800 */
[----:B---3--:R-:W-:-:S05]  /*83b0*/  IMAD.X R19, R23, 0x1, R5, P1 ;  /* 0x0000000117137824 */ /* 0x008fca00008e0605 */
[----:B------:R0:W3:Y:S02]  /*83c0*/  @!P0 LDG.E.U8 R159, desc[UR14][R18.64] ;  /* 0x0000000e129f8981 */ /* 0x0000e4000c1e1100 */
[----:B0-----:R-:W-:Y:S02]  /*83d0*/  IADD3 R18, P1, R3, R22, RZ ;  /* 0x0000001603127210 */ /* 0x001fe40007f3e0ff */
[----:B------:R0:W-:Y:S03]  /*83e0*/  STL [R1+0x184], R5 ;  /* 0x0001840501007387 */ /* 0x0001e60000100800 */
[----:B----4-:R-:W-:Y:S01]  /*83f0*/  IMAD.X R19, R23, 0x1, R2, P1 ;  /* 0x0000000117137824 */ /* 0x010fe200008e0602 */
[----:B------:R-:W4:Y:S04]  /*8400*/  LDL R22, [R1+0xcc] ;  /* 0x0000cc0001167983 */ /* 0x000f280000100800 */
[----:B------:R-:W3:Y:S04]  /*8410*/  LDL R21, [R1+0xc8] ;  /* 0x0000c80001157983 */ /* 0x000ee80000100800 */
[----:B------:R-:W3:Y:S04]  /*8420*/  LDL R20, [R1+0xac] ;  /* 0x0000ac0001147983 */ /* 0x000ee80000100800 */
[----:B0-----:R-:W3:Y:S04]  /*8430*/  LDL.LU R5, [R1+0x144] ;  /* 0x0001440001057983 */ /* 0x001ee80000300800 */
[----:B------:R-:W3:Y:S04]  /*8440*/  LDL.LU R2, [R1+0x120] ;  /* 0x0001200001027983 */ /* 0x000ee80000300800 */
[----:B------:R0:W3:Y:S04]  /*8450*/  @!P0 LDG.E.U8 R160, desc[UR14][R18.64] ;  /* 0x0000000e12a08981 */ /* 0x0000e8000c1e1100 */
[----:B------:R-:W2:Y:S01]  /*8460*/  LDL R19, [R1+0x108] ;  /* 0x0001080001137983 */ /* 0x000ea20000100800 */
[----:B0-----:R-:W-:-:S02]  /*8470*/  IADD3 R18, P1, R3, R6, RZ ;  /* 0x0000000603127210 */ /* 0x001fc40007f3e0ff */
[----:B------:R-:W-:Y:S01]  /*8480*/  PRMT R161, RZ, 0x7610, R161 ;  /* 0x00007610ffa17816 */ /* 0x000fe200000000a1 */
[----:B------:R-:W3:Y:S01]  /*8490*/  LDL R6, [R1+0xa8] ;  /* 0x0000a80001067983 */ /* 0x000ee20000100800 */
[----:B------:R-:W-:Y:S02]  /*84a0*/  PRMT R178, RZ, 0x7610, R178 ;  /* 0x00007610ffb27816 */ /* 0x000fe400000000b2 */
[----:B------:R-:W-:Y:S01]  /*84b0*/  PRMT R179, RZ, 0x7610, R179 ;  /* 0x00007610ffb37816 */ /* 0x000fe200000000b3 */
[----:B--2---:R-:W-:-:S05]  /*84c0*/  IMAD.X R19, R23, 0x1, R19, P1 ;  /* 0x0000000117137824 */ /* 0x004fca00008e0613 */
[----:B------:R0:W2:Y:S02]  /*84d0*/  @!P0 LDG.E.U8 R161, desc[UR14][R18.64] ;  /* 0x0000000e12a18981 */ /* 0x0000a4000c1e1100 */
[----:B0-----:R-:W-:Y:S02]  /*84e0*/  IADD3 R18, P1, R3, R249, RZ ;  /* 0x000000f903127210 */ /* 0x001fe40007f3e0ff */
[----:B------:R-:W2:Y:S03]  /*84f0*/  LDL R249, [R1+0x8c] ;  /* 0x00008c0001f97983 */ /* 0x000ea60000100800 */
[----:B------:R-:W-:Y:S02]  /*8500*/  IMAD.X R19, R23, 0x1, R12, P1 ;  /* 0x0000000117137824 */ /* 0x000fe400008e060c */
[----:B------:R-:W2:Y:S04]  /*8510*/  LDL R12, [R1+0x88] ;  /* 0x00008800010c7983 */ /* 0x000ea80000100800 */
[----:B------:R4:W2:Y:S02]  /*8520*/  @!P0 LDG.E.U8 R178, desc[UR14][R18.64] ;  /* 0x0000000e12b28981 */ /* 0x0008a4000c1e1100 */
[----:B----4-:R-:W-:-:S02]  /*8530*/  IADD3 R18, P1, R3, R22, RZ ;  /* 0x0000001603127210 */ /* 0x010fc40007f3e0ff */
[----:B------:R-:W-:Y:S01]  /*8540*/  PRMT R193, RZ, 0x7610, R193 ;  /* 0x00007610ffc17816 */ /* 0x000fe200000000c1 */
[----:B------:R-:W4:Y:S02]  /*8550*/  LDL R22, [R1+0x4c] ;  /* 0x00004c0001167983 */ /* 0x000f240000100800 */
[----:B---3--:R-:W-:Y:S01]  /*8560*/  IMAD.X R19, R23, 0x1, R21, P1 ;  /* 0x0000000117137824 */ /* 0x008fe200008e0615 */
[----:B------:R-:W-:Y:S01]  /*8570*/  PRMT R194, RZ, 0x7610, R194 ;  /* 0x00007610ffc27816 */ /* 0x000fe200000000c2 */
[----:B------:R-:W3:Y:S04]  /*8580*/  LDL R21, [R1+0x48] ;  /* 0x0000480001157983 */ /* 0x000ee80000100800 */
[----:B------:R0:W3:Y:S02]  /*8590*/  @!P0 LDG.E.U8 R179, desc[UR14][R18.64] ;  /* 0x0000000e12b38981 */ /* 0x0000e4000c1e1100 */
[----:B0-----:R-:W-:-:S02]  /*85a0*/  IADD3 R18, P1, R3, R20, RZ ;  /* 0x0000001403127210 */ /* 0x001fc40007f3e0ff */
[----:B------:R-:W3:Y:S03]  /*85b0*/  LDL R20, [R1+0x2c] ;  /* 0x00002c0001147983 */ /* 0x000ee60000100800 */
[----:B------:R-:W-:Y:S02]  /*85c0*/  IMAD.X R19, R23, 0x1, R6, P1 ;  /* 0x0000000117137824 */ /* 0x000fe400008e0606 */
[----:B------:R-:W3:Y:S04]  /*85d0*/  LDL R6, [R1+0x28] ;  /* 0x0000280001067983 */ /* 0x000ee80000100800 */
[----:B------:R2:W3:Y:S02]  /*85e0*/  @!P0 LDG.E.U8 R193, desc[UR14][R18.64] ;  /* 0x0000000e12c18981 */ /* 0x0004e4000c1e1100 */
[----:B--2---:R-:W-:-:S02]  /*85f0*/  IADD3 R18, P1, R3, R249, RZ ;  /* 0x000000f903127210 */ /* 0x004fc40007f3e0ff */
[----:B------:R-:W2:Y:S03]  /*8600*/  LDL.LU R249, [R1+0xc] ;  /* 0x00000c0001f97983 */ /* 0x000ea60000300800 */
[----:B------:R-:W-:Y:S02]  /*8610*/  IMAD.X R19, R23, 0x1, R12, P1 ;  /* 0x0000000117137824 */ /* 0x000fe400008e060c */
[----:B------:R-:W2:Y:S04]  /*8620*/  LDL R12, [R1+0x8] ;  /* 0x00000800010c7983 */ /* 0x000ea80000100800 */
[----:B------:R0:W2:Y:S04]  /*8630*/  @!P0 LDG.E.U8 R194, desc[UR14][R18.64] ;  /* 0x0000000e12c28981 */ /* 0x0000a8000c1e1100 */
[----:B------:R-:W0:Y:S02]  /*8640*/  LDL R19, [R1+0x6c] ;  /* 0x00006c0001137983 */ /* 0x000e240000100800 */
[----:B0-----:R-:W-:-:S02]  /*8650*/  IADD3 R18, P1, R3, R19, RZ ;  /* 0x0000001303127210 */ /* 0x001fc40007f3e0ff */
[----:B------:R-:W4:Y:S01]  /*8660*/  LDL R19, [R1+0x68] ;  /* 0x0000680001137983 */ /* 0x000f220000100800 */
[----:B------:R-:W-:Y:S02]  /*8670*/  PRMT R195, RZ, 0x7610, R195 ;  /* 0x00007610ffc37816 */ /* 0x000fe400000000c3 */
[----:B------:R-:W-:Y:S02]  /*8680*/  PRMT R196, RZ, 0x7610, R196 ;  /* 0x00007610ffc47816 */ /* 0x000fe400000000c4 */
[----:B------:R-:W-:Y:S02]  /*8690*/  PRMT R214, RZ, 0x7610, R214 ;  /* 0x00007610ffd67816 */ /* 0x000fe400000000d6 */
[----:B------:R-:W-:Y:S02]  /*86a0*/  PRMT R216, RZ, 0x7610, R216 ;  /* 0x00007610ffd87816 */ /* 0x000fe400000000d8 */
[----:B------:R-:W-:Y:S01]  /*86b0*/  PRMT R218, RZ, 0x7610, R218 ;  /* 0x00007610ffda7816 */ /* 0x000fe200000000da */
[----:B----4-:R-:W-:-:S05]  /*86c0*/  IMAD.X R19, R23, 0x1, R19, P1 ;  /* 0x0000000117137824 */ /* 0x010fca00008e0613 */
[----:B------:R0:W4:Y:S02]  /*86d0*/  @!P0 LDG.E.U8 R195, desc[UR14][R18.64] ;  /* 0x0000000e12c38981 */ /* 0x000124000c1e1100 */
[----:B0-----:R-:W-:-:S05]  /*86e0*/  IADD3 R18, P1, R3, R22, RZ ;  /* 0x0000001603127210 */ /* 0x001fca0007f3e0ff */
[----:B---3--:R-:W-:Y:S01]  /*86f0*/  IMAD.X R19, R23, 0x1, R21, P1 ;  /* 0x0000000117137824 */ /* 0x008fe200008e0615 */
[----:B------:R-:W-:Y:S01]  /*8700*/  PRMT R220, RZ, 0x7610, R220 ;  /* 0x00007610ffdc7816 */ /* 0x000fe200000000dc */
[----:B------:R-:W3:Y:S04]  /*8710*/  LDL R21, [R1+0x104] ;  /* 0x0001040001157983 */ /* 0x000ee80000100800 */
[----:B------:R0:W4:Y:S02]  /*8720*/  @!P0 LDG.E.U8 R196, desc[UR14][R18.64] ;  /* 0x0000000e12c48981 */ /* 0x000124000c1e1100 */
[----:B0-----:R-:W-:Y:S02]  /*8730*/  IADD3 R18, P1, R3, R20, RZ ;  /* 0x0000001403127210 */ /* 0x001fe40007f3e0ff */
[----:B------:R-:W-:Y:S01]  /*8740*/  PRMT R222, RZ, 0x7610, R222 ;  /* 0x00007610ffde7816 */ /* 0x000fe200000000de */
[----:B------:R-:W3:Y:S02]  /*8750*/  LDL R20, [R1+0x140] ;  /* 0x0001400001147983 */ /* 0x000ee40000100800 */
[----:B------:R-:W-:-:S02]  /*8760*/  IMAD.X R19, R23, 0x1, R6, P1 ;  /* 0x0000000117137824 */ /* 0x000fc400008e0606 */
[----:B------:R-:W4:Y:S04]  /*8770*/  LDL R6, [R1+0x124] ;  /* 0x0001240001067983 */ /* 0x000f280000100800 */
[----:B------:R2:W3:Y:S02]  /*8780*/  @!P0 LDG.E.U8 R214, desc[UR14][R18.64] ;  /* 0x0000000e12d68981 */ /* 0x0004e4000c1e1100 */
[----:B--2---:R-:W-:-:S05]  /*8790*/  IADD3 R18, P1, R3, R249, RZ ;  /* 0x000000f903127210 */ /* 0x004fca0007f3e0ff */
[----:B------:R-:W-:Y:S01]  /*87a0*/  IMAD.X R19, R23, 0x1, R12, P1 ;  /* 0x0000000117137824 */ /* 0x000fe200008e060c */
[----:B------:R-:W-:Y:S01]  /*87b0*/  PRMT R224, RZ, 0x7610, R224 ;  /* 0x00007610ffe07816 */ /* 0x000fe200000000e0 */
[----:B------:R-:W2:Y:S04]  /*87c0*/  LDL R12, [R1+0xe4] ;  /* 0x0000e400010c7983 */ /* 0x000ea80000100800 */
[----:B------:R0:W2:Y:S02]  /*87d0*/  @!P0 LDG.E.U8 R216, desc[UR14][R18.64] ;  /* 0x0000000e12d88981 */ /* 0x0000a4000c1e1100 */
[----:B0-----:R-:W-:-:S05]  /*87e0*/  IADD3 R18, P1, R3, R248, RZ ;  /* 0x000000f803127210 */ /* 0x001fca0007f3e0ff */
[----:B------:R-:W-:-:S05]  /*87f0*/  IMAD.X R19, R23, 0x1, R247, P1 ;  /* 0x0000000117137824 */ /* 0x000fca00008e06f7 */
        /* <DEDUP_REMOVED lines=8> */
[----:B------:R-:W-:Y:S01]  /*8880*/  IMAD.X R19, R23, 0x1, R10, P1 ;  /* 0x0000000117137824 */ /* 0x000fe200008e060a */
[----:B------:R-:W-:Y:S04]  /*8890*/  STL [R1+0x1b4], R247 ;  /* 0x0001b4f701007387 */ /* 0x000fe80000100800 */
[----:B------:R4:W2:Y:S02]  /*88a0*/  @!P0 LDG.E.U8 R224, desc[UR14][R18.64] ;  /* 0x0000000e12e08981 */ /* 0x0008a4000c1e1100 */
[----:B----4-:R-:W-:Y:S02]  /*88b0*/  IADD3 R18, P1, R3, R6, RZ ;  /* 0x0000000603127210 */ /* 0x010fe40007f3e0ff */
[----:B------:R-:W4:Y:S03]  /*88c0*/  LDL R6, [R1+0xc4] ;  /* 0x0000c40001067983 */ /* 0x000f260000100800 */
[----:B------:R-:W-:Y:S01]  /*88d0*/  IMAD.X R19, R23, 0x1, R2, P1 ;  /* 0x0000000117137824 */ /* 0x000fe200008e0602 */
[----:B------:R0:W-:Y:S04]  /*88e0*/  STL [R1+0x188], R2 ;  /* 0x0001880201007387 */ /* 0x0001e80000100800 */
[----:B0-----:R-:W2:Y:S01]  /*88f0*/  LDL.LU R2, [R1+0x100] ;  /* 0x0001000001027983 */ /* 0x001ea20000300800 */
[----:B------:R-:W-:-:S06]  /*8900*/  PRMT R226, RZ, 0x7610, R226 ;  /* 0x00007610ffe27816 */ /* 0x000fcc00000000e2 */
[----:B------:R0:W4:Y:S01]  /*8910*/  @!P0 LDG.E.U8 R226, desc[UR14][R18.64] ;  /* 0x0000000e12e28981 */ /* 0x000122000c1e1100 */
[----:B------:R-:W-:-:S03]  /*8920*/  PRMT R228, RZ, 0x7610, R228 ;  /* 0x00007610ffe47816 */ /* 0x000fc600000000e4 */
[----:B------:R1:W-:Y:S01]  /*8930*/  STL [R1+0x18c], R5 ;  /* 0x00018c0501007387 */ /* 0x0003e20000100800 */
[----:B0-----:R-:W-:-:S03]  /*8940*/  IADD3 R18, P1, R3, R5, RZ ;  /* 0x0000000503127210 */ /* 0x001fc60007f3e0ff */
[----:B-1----:R-:W4:Y:S02]  /*8950*/  LDL.LU R5, [R1+0xe0] ;  /* 0x0000e00001057983 */ /* 0x002f240000300800 */
[----:B---3--:R-:W-:Y:S02]  /*8960*/  IMAD.X R19, R23, 0x1, R20, P1 ;  /* 0x0000000117137824 */ /* 0x008fe400008e0614 */
[----:B------:R-:W3:Y:S04]  /*8970*/  LDL R20, [R1+0xa4] ;  /* 0x0000a40001147983 */ /* 0x000ee80000100800 */
[----:B------:R0:W3:Y:S02]  /*8980*/  @!P0 LDG.E.U8 R228, desc[UR14][R18.64] ;  /* 0x0000000e12e48981 */ /* 0x0000e4000c1e1100 */
[----:B0-----:R-:W-:-:S05]  /*8990*/  IADD3 R18, P1, R3, R21, RZ ;  /* 0x0000001503127210 */ /* 0x001fca0007f3e0ff */
[----:B--2---:R-:W-:Y:S01]  /*89a0*/  IMAD.X R19, R23, 0x1, R2, P1 ;  /* 0x0000000117137824 */ /* 0x004fe200008e0602 */
[----:B------:R0:W-:Y:S04]  /*89b0*/  STL [R1+0x190], R2 ;  /* 0x0001900201007387 */ /* 0x0001e80000100800 */
[----:B0-----:R-:W2:Y:S01]  /*89c0*/  LDL.LU R2, [R1+0xc0] ;  /* 0x0000c00001027983 */ /* 0x001ea20000300800 */
[----:B------:R-:W-:-:S06]  /*89d0*/  PRMT R230, RZ, 0x7610, R230 ;  /* 0x00007610ffe67816 */ /* 0x000fcc00000000e6 */
[----:B------:R0:W3:Y:S01]  /*89e0*/  @!P0 LDG.E.U8 R230, desc[UR14][R18.64] ;  /* 0x0000000e12e68981 */ /* 0x0000e2000c1e1100 */
[----:B------:R-:W-:Y:S02]  /*89f0*/  PRMT R232, RZ, 0x7610, R232 ;  /* 0x00007610ffe87816 */ /* 0x000fe400000000e8 */
[----:B0-----:R-:W-:Y:S02]  /*8a00*/  IADD3 R18, P1, R3, R12, RZ ;  /* 0x0000000c03127210 */ /* 0x001fe40007f3e0ff */
[----:B------:R-:W3:Y:S03]  /*8a10*/  LDL R12, [R1+0x84] ;  /* 0x00008400010c7983 */ /* 0x000ee60000100800 */
[----:B----4-:R-:W-:Y:S01]  /*8a20*/  IMAD.X R19, R23, 0x1, R5, P1 ;  /* 0x0000000117137824 */ /* 0x010fe200008e0605 */
[----:B------:R0:W-:Y:S04]  /*8a30*/  STL [R1+0x194], R5 ;  /* 0x0001940501007387 */ /* 0x0001e80000100800 */
[----:B------:R1:W4:Y:S04]  /*8a40*/  @!P0 LDG.E.U8 R232, desc[UR14][R18.64] ;  /* 0x0000000e12e88981 */ /* 0x000328000c1e1100 */
[----:B0-----:R-:W4:Y:S01]  /*8a50*/  LDL.LU R5, [R1+0xa0] ;  /* 0x0000a00001057983 */ /* 0x001f220000300800 */
[----:B-1----:R-:W-:-:S05]  /*8a60*/  IADD3 R18, P1, R3, R6, RZ ;  /* 0x0000000603127210 */ /* 0x002fca0007f3e0ff */
[----:B--2---:R-:W-:Y:S01]  /*8a70*/  IMAD.X R19, R23, 0x1, R2, P1 ;  /* 0x0000000117137824 */ /* 0x004fe200008e0602 */
[----:B------:R0:W-:Y:S04]  /*8a80*/  STL [R1+0x198], R2 ;  /* 0x0001980201007387 */ /* 0x0001e80000100800 */
[----:B0-----:R-:W2:Y:S01]  /*8a90*/  LDL.LU R2, [R1+0x80] ;  /* 0x0000800001027983 */ /* 0x001ea20000300800 */
[----:B------:R-:W-:Y:S02]  /*8aa0*/  PRMT R234, RZ, 0x7610, R234 ;  /* 0x00007610ffea7816 */ /* 0x000fe400000000ea */
[----:B------:R-:W-:Y:S01]  /*8ab0*/  LOP3.LUT R190, R190, 0xffff, RZ, 0xc0, !PT ;  /* 0x0000ffffbebe7812 */ /* 0x000fe200078ec0ff */
[----:B------:R-:W2:Y:S01]  /*8ac0*/  LDL R21, [R1+0x64] ;  /* 0x0000640001157983 */ /* 0x000ea20000100800 */
[----:B------:R-:W-:-:S03]  /*8ad0*/  LOP3.LUT R191, R191, 0xffff, RZ, 0xc0, !PT ;  /* 0x0000ffffbfbf7812 */ /* 0x000fc600078ec0ff */
[----:B------:R3:W2:Y:S01]  /*8ae0*/  @!P0 LDG.E.U8 R234, desc[UR14][R18.64] ;  /* 0x0000000e12ea8981 */ /* 0x0006a2000c1e1100 */
[----:B------:R-:W-:Y:S02]  /*8af0*/  PRMT R6, R190, 0x3340, R191 ;  /* 0x00003340be067816 */ /* 0x000fe400000000bf */
[----:B------:R-:W-:Y:S02]  /*8b00*/  PRMT R190, RZ, 0x7610, R190 ;  /* 0x00007610ffbe7816 */ /* 0x000fe400000000be */
[----:B---3--:R-:W-:Y:S01]  /*8b10*/  IADD3 R18, P1, R3, R20, RZ ;  /* 0x0000001403127210 */ /* 0x008fe20007f3e0ff */
[----:B----4-:R0:W-:Y:S04]  /*8b20*/  STL [R1+0x19c], R5 ;  /* 0x00019c0501007387 */ /* 0x0101e80000100800 */
[----:B------:R-:W-:-:S05]  /*8b30*/  IMAD.X R19, R23, 0x1, R5, P1 ;  /* 0x0000000117137824 */ /* 0x000fca00008e0605 */
[----:B------:R1:W3:Y:S04]  /*8b40*/  @!P0 LDG.E.U8 R190, desc[UR14][R18.64] ;  /* 0x0000000e12be8981 */ /* 0x0002e8000c1e1100 */
[----:B0-----:R-:W4:Y:S04]  /*8b50*/  LDL.LU R5, [R1+0x60] ;  /* 0x0000600001057983 */ /* 0x001f280000300800 */
[----:B------:R-:W3:Y:S01]  /*8b60*/  LDL R247, [R1+0x44] ;  /* 0x0000440001f77983 */ /* 0x000ee20000100800 */
        /* <DEDUP_REMOVED lines=11> */
[----:B0-----:R-:W-:Y:S01]  /*8c20*/  IADD3 R18, P1, R3, R21, RZ ;  /* 0x0000001503127210 */ /* 0x001fe20007f3e0ff */
[----:B----4-:R0:W-:Y:S04]  /*8c30*/  STL [R1+0x1a4], R5 ;  /* 0x0001a40501007387 */ /* 0x0101e80000100800 */
[----:B------:R-:W-:-:S05]  /*8c40*/  IMAD.X R19, R23, 0x1, R5, P1 ;  /* 0x0000000117137824 */ /* 0x000fca00008e0605 */
[----:B------:R3:W4:Y:S04]  /*8c50*/  @!P0 LDG.E.U8 R197, desc[UR14][R18.64] ;  /* 0x0000000e12c58981 */ /* 0x000728000c1e1100 */
[----:B0-----:R-:W4:Y:S01]  /*8c60*/  LDL.LU R5, [R1+0x20] ;  /* 0x0000200001057983 */ /* 0x001f220000300800 */
[----:B---3--:R-:W-:-:S03]  /*8c70*/  IADD3 R18, P1, R3, R247, RZ ;  /* 0x000000f703127210 */ /* 0x008fc60007f3e0ff */
[----:B------:R-:W3:Y:S02]  /*8c80*/  LDL.LU R247, [R1+0x4] ;  /* 0x0000040001f77983 */ /* 0x000ee40000300800 */
[----:B--2---:R-:W-:Y:S02]  /*8c90*/  IMAD.X R19, R23, 0x1, R2, P1 ;  /* 0x0000000117137824 */ /* 0x004fe400008e0602 */
[----:B------:R0:W-:Y:S04]  /*8ca0*/  STL [R1+0x1a8], R2 ;  /* 0x0001a80201007387 */ /* 0x0001e80000100800 */
[----:B0-----:R-:W2:Y:S01]  /*8cb0*/  LDL.LU R2, [R1] ;  /* 0x0000000001027983 */ /* 0x001ea20000300800 */
[----:B------:R-:W-:Y:S02]  /*8cc0*/  PRMT R198, RZ, 0x7610, R198 ;  /* 0x00007610ffc67816 */ /* 0x000fe400000000c6 */
[----:B------:R-:W-:-:S02]  /*8cd0*/  LOP3.LUT R199, R199, 0xffff, RZ, 0xc0, !PT ;  /* 0x0000ffffc7c77812 */ /* 0x000fc400078ec0ff */
[----:B------:R-:W-:Y:S02]  /*8ce0*/  LOP3.LUT R200, R200, 0xffff, RZ, 0xc0, !PT ;  /* 0x0000ffffc8c87812 */ /* 0x000fe400078ec0ff */
[----:B------:R0:W2:Y:S02]  /*8cf0*/  @!P0 LDG.E.U8 R198, desc[UR14][R18.64] ;  /* 0x0000000e12c68981 */ /* 0x0000a4000c1e1100 */
[----:B------:R-:W-:Y:S02]  /*8d00*/  PRMT R12, R199, 0x3340, R200 ;  /* 0x00003340c70c7816 */ /* 0x000fe400000000c8 */
[----:B------:R-:W-:Y:S02]  /*8d10*/  PRMT R199, RZ, 0x7610, R199 ;  /* 0x00007610ffc77816 */ /* 0x000fe400000000c7 */
[----:B0-----:R-:W-:Y:S02]  /*8d20*/  IADD3 R18, P1, R3, R22, RZ ;  /* 0x0000001603127210 */ /* 0x001fe40007f3e0ff */
[----:B------:R-:W-:-:S02]  /*8d30*/  LOP3.LUT R205, R205, 0xffff, RZ, 0xc0, !PT ;  /* 0x0000ffffcdcd7812 */ /* 0x000fc400078ec0ff */
[----:B------:R-:W-:Y:S01]  /*8d40*/  LOP3.LUT R206, R206, 0xffff, RZ, 0xc0, !PT ;  /* 0x0000ffffcece7812 */ /* 0x000fe200078ec0ff */
[----:B----4-:R-:W-:-:S03]  /*8d50*/  IMAD.X R19, R23, 0x1, R5, P1 ;  /* 0x0000000117137824 */ /* 0x010fc600008e0605 */
[----:B------:R-:W-:Y:S02]  /*8d60*/  PRMT R22, R205, 0x3340, R206 ;  /* 0x00003340cd167816 */ /* 0x000fe400000000ce */
[----:B------:R3:W4:Y:S01]  /*8d70*/  @!P0 LDG.E.U8 R199, desc[UR14][R18.64] ;  /* 0x0000000e12c78981 */ /* 0x000722000c1e1100 */
[----:B------:R-:W-:Y:S02]  /*8d80*/  SHF.R.S32.HI R206, RZ, 0x1f, R3 ;  /* 0x0000001fffce7819 */ /* 0x000fe40000011403 */
[----:B------:R-:W-:Y:S01]  /*8d90*/  PRMT R200, RZ, 0x7610, R200 ;  /* 0x00007610ffc87816 */ /* 0x000fe200000000c8 */
[----:B------:R-:W4:Y:S01]  /*8da0*/  LDL R205, [R1+0x164] ;  /* 0x0001640001cd7983 */ /* 0x000f220000100800 */
[----:B---3--:R-:W-:Y:S02]  /*8db0*/  IADD3 R18, P1, R3, R247, RZ ;  /* 0x000000f703127210 */ /* 0x008fe40007f3e0ff */
[----:B------:R-:W-:Y:S02]  /*8dc0*/  LOP3.LUT R201, R201, 0xffff, RZ, 0xc0, !PT ;  /* 0x0000ffffc9c97812 */ /* 0x000fe400078ec0ff */
[----:B------:R-:W-:-:S04]  /*8dd0*/  LOP3.LUT R202, R202, 0xffff, RZ, 0xc0, !PT ;  /* 0x0000ffffcaca7812 */ /* 0x000fc800078ec0ff */
[--C-:B------:R-:W-:Y:S02]  /*8de0*/  PRMT R21, R201, 0x3340, R202.reuse ;  /* 0x00003340c9157816 */ /* 0x100fe400000000ca */
[----:B------:R-:W-:Y:S02]  /*8df0*/  PRMT R201, RZ, 0x7610, R201 ;  /* 0x00007610ffc97816 */ /* 0x000fe400000000c9 */
[----:B------:R-:W-:Y:S02]  /*8e00*/  PRMT R202, RZ, 0x7610, R202 ;  /* 0x00007610ffca7816 */ /* 0x000fe400000000ca */
[----:B------:R-:W-:Y:S02]  /*8e10*/  LOP3.LUT R203, R203, 0xffff, RZ, 0xc0, !PT ;  /* 0x0000ffffcbcb7812 */ /* 0x000fe400078ec0ff */
[----:B------:R-:W-:-:S04]  /*8e20*/  LOP3.LUT R204, R204, 0xffff, RZ, 0xc0, !PT ;  /* 0x0000ffffcccc7812 */ /* 0x000fc800078ec0ff */
[----:B------:R-:W-:Y:S02]  /*8e30*/  PRMT R204, R203, 0x3340, R204 ;  /* 0x00003340cbcc7816 */ /* 0x000fe400000000cc */
[----:B------:R-:W-:Y:S02]  /*8e40*/  PRMT R203, RZ, 0x7610, R203 ;  /* 0x00007610ffcb7816 */ /* 0x000fe400000000cb */
[----:B------:R-:W-:Y:S02]  /*8e50*/  PRMT R20, R6, 0x5410, R20 ;  /* 0x0000541006147816 */ /* 0x000fe40000000014 */
[----:B------:R-:W3:Y:S01]  /*8e60*/  LDL.LU R6, [R1+0x1bc] ;  /* 0x0001bc0001067983 */ /* 0x000ee20000300800 */
[----:B--2---:R-:W-:-:S05]  /*8e70*/  IMAD.X R19, R206, 0x1, R2, P1 ;  /* 0x00000001ce137824 */ /* 0x004fca00008e0602 */
[----:B------:R0:W2:Y:S02]  /*8e80*/  @!P0 LDG.E.U8 R200, desc[UR14][R18.64] ;  /* 0x0000000e12c88981 */ /* 0x0000a4000c1e1100 */
[----:B0-----:R-:W-:-:S05]  /*8e90*/  IADD3 R18, P1, R3, R246, RZ ;  /* 0x000000f603127210 */ /* 0x001fca0007f3e0ff */
[----:B------:R-:W-:-:S05]  /*8ea0*/  IMAD.X R19, R206, 0x1, R245, P1 ;  /* 0x00000001ce137824 */ /* 0x000fca00008e06f5 */
[----:B------:R0:W3:Y:S02]  /*8eb0*/  @!P0 LDG.E.U8 R201, desc[UR14][R18.64] ;  /* 0x0000000e12c98981 */ /* 0x0000e4000c1e1100 */
[----:B0-----:R-:W-:-:S05]  /*8ec0*/  IADD3 R18, P1, R3, R238, RZ ;  /* 0x000000ee03127210 */ /* 0x001fca0007f3e0ff */
[----:B------:R-:W-:-:S05]  /*8ed0*/  IMAD.X R19, R206, 0x1, R237, P1 ;  /* 0x00000001ce137824 */ /* 0x000fca00008e06ed */
[----:B------:R0:W3:Y:S02]  /*8ee0*/  @!P0 LDG.E.U8 R202, desc[UR14][R18.64] ;  /* 0x0000000e12ca8981 */ /* 0x0000e4000c1e1100 */
[----:B0-----:R-:W-:-:S05]  /*8ef0*/  IADD3 R18, P1, R3, R215, RZ ;  /* 0x000000d703127210 */ /* 0x001fca0007f3e0ff */
[----:B------:R-:W-:-:S05]  /*8f00*/  IMAD.X R19, R206, 0x1, R213, P1 ;  /* 0x00000001ce137824 */ /* 0x000fca00008e06d5 */
[----:B------:R0:W3:Y:S01]  /*8f10*/  @!P0 LDG.E.U8 R203, desc[UR14][R18.64] ;  /* 0x0000000e12cb8981 */ /* 0x0000e2000c1e1100 */
[----:B------:R-:W1:Y:S01]  /*8f20*/  S2R R206, SR_TID.X ;  /* 0x0000000000ce7919 */ /* 0x000e620000002100 */
[----:B------:R-:W-:Y:S02]  /*8f30*/  LOP3.LUT R207, R207, 0xffff, RZ, 0xc0, !PT ;  /* 0x0000ffffcfcf7812 */ /* 0x000fe400078ec0ff */
[----:B------:R-:W-:Y:S02]  /*8f40*/  LOP3.LUT R208, R208, 0xffff, RZ, 0xc0, !PT ;  /* 0x0000ffffd0d07812 */ /* 0x000fe400078ec0ff */
[----:B------:R-:W-:Y:S02]  /*8f50*/  LOP3.LUT R209, R209, 0xffff, RZ, 0xc0, !PT ;  /* 0x0000ffffd1d17812 */ /* 0x000fe400078ec0ff */
[----:B------:R-:W-:Y:S02]  /*8f60*/  LOP3.LUT R210, R210, 0xffff, RZ, 0xc0, !PT ;  /* 0x0000ffffd2d27812 */ /* 0x000fe400078ec0ff */
[----:B------:R-:W-:-:S02]  /*8f70*/  PRMT R207, R207, 0x3340, R208 ;  /* 0x00003340cfcf7816 */ /* 0x000fc400000000d0 */
[----:B------:R-:W-:Y:S02]  /*8f80*/  PRMT R23, R209, 0x3340, R210 ;  /* 0x00003340d1177816 */ /* 0x000fe400000000d2 */
[----:B------:R-:W-:Y:S02]  /*8f90*/  PRMT R21, R12, 0x5410, R21 ;  /* 0x000054100c157816 */ /* 0x000fe40000000015 */
[----:B------:R-:W-:Y:S01]  /*8fa0*/  PRMT R22, R204, 0x5410, R22 ;  /* 0x00005410cc167816 */ /* 0x000fe20000000016 */
[----:B------:R-:W-:Y:S01]  /*8fb0*/  UMOV UR4, UR13 ;  /* 0x0000000d00047c82 */ /* 0x000fe20008000000 */
[----:B------:R-:W-:Y:S01]  /*8fc0*/  PRMT R23, R207, 0x5410, R23 ;  /* 0x00005410cf177816 */ /* 0x000fe20000000017 */
[----:B------:R-:W-:Y:S01]  /*8fd0*/  UMOV UR5, 0x80000020 ;  /* 0x8000002000057882 */ /* 0x000fe20000000000 */
[----:B------:R-:W-:Y:S01]  /*8fe0*/  IADD3 R0, P4, R0, UR17, RZ ;  /* 0x0000001100007c10 */ /* 0x000fe2000ff9e0ff */
[----:B------:R-:W3:Y:S04]  /*8ff0*/  LDL.LU R12, [R1+0x1b8] ;  /* 0x0001b800010c7983 */ /* 0x000ee80000300800 */
[----:B----4-:R-:W-:Y:S01]  /*9000*/  STS.128 [R205+UR12], R20 ;  /* 0x00000014cd007988 */ /* 0x010fe20008000c0c */
[----:B------:R-:W-:-:S03]  /*9010*/  IADD3 R13, P6, R13, UR17, RZ ;  /* 0x000000110d0d7c10 */ /* 0x000fc6000ffde0ff */
[----:B------:R-:W4:Y:S01]  /*9020*/  LDL.LU R204, [R1+0x1c] ;  /* 0x00001c0001cc7983 */ /* 0x000f220000300800 */
[----:B-1----:R-:W-:-:S03]  /*9030*/  LOP3.LUT R206, R206, 0x7f, RZ, 0xc0, !PT ;  /* 0x0000007fcece7812 */ /* 0x002fc600078ec0ff */
[----:B------:R-:W4:Y:S04]  /*9040*/  LDL.LU R208, [R1+0x24] ;  /* 0x0000240001d07983 */ /* 0x000f280000300800 */
[----:B------:R-:W-:Y:S04]  /*9050*/  STS.U8 [R206+UR12+0x2000], R184 ;  /* 0x002000b8ce007988 */ /* 0x000fe8000800000c */
[----:B------:R-:W-:Y:S04]  /*9060*/  STS.U8 [R206+UR12+0x2200], R185 ;  /* 0x002200b9ce007988 */ /* 0x000fe8000800000c */
[----:B------:R-:W-:Y:S04]  /*9070*/  STS.U8 [R206+UR12+0x2400], R186 ;  /* 0x002400bace007988 */ /* 0x000fe8000800000c */
[----:B------:R-:W-:Y:S04]  /*9080*/  STS.U8 [R206+UR12+0x2600], R187 ;  /* 0x002600bbce007988 */ /* 0x000fe8000800000c */
[----:B------:R-:W-:Y:S04]  /*9090*/  STS.U8 [R206+UR12+0x2800], R188 ;  /* 0x002800bcce007988 */ /* 0x000fe8000800000c */
[----:B------:R-:W-:Y:S04]  /*90a0*/  STS.U8 [R206+UR12+0x2a00], R189 ;  /* 0x002a00bdce007988 */ /* 0x000fe8000800000c */
[----:B------:R-:W-:Y:S04]  /*90b0*/  STS.U8 [R206+UR12+0x2c00], R192 ;  /* 0x002c00c0ce007988 */ /* 0x000fe8000800000c */
[----:B------:R-:W-:Y:S01]  /*90c0*/  STS.U8 [R206+UR12+0x2e00], R168 ;  /* 0x002e00a8ce007988 */ /* 0x000fe2000800000c */
[----:B0-----:R-:W-:-:S03]  /*90d0*/  LOP3.LUT R18, R206, 0x10, RZ, 0x3c, !PT ;  /* 0x00000010ce127812 */ /* 0x001fc600078e3cff */
[----:B------:R-:W-:Y:S04]  /*90e0*/  STS.U8 [R206+UR12+0x3000], R164 ;  /* 0x003000a4ce007988 */ /* 0x000fe8000800000c */
[----:B------:R-:W-:Y:S04]  /*90f0*/  STS.U8 [R206+UR12+0x3200], R165 ;  /* 0x003200a5ce007988 */ /* 0x000fe8000800000c */
[----:B------:R-:W-:Y:S04]  /*9100*/  STS.U8 [R206+UR12+0x3400], R166 ;  /* 0x003400a6ce007988 */ /* 0x000fe8000800000c */
[----:B------:R-:W-:Y:S04]  /*9110*/  STS.U8 [R206+UR12+0x3600], R167 ;  /* 0x003600a7ce007988 */ /* 0x000fe8000800000c */
[----:B------:R-:W-:Y:S04]  /*9120*/  STS.U8 [R206+UR12+0x3800], R169 ;  /* 0x003800a9ce007988 */ /* 0x000fe8000800000c */
[----:B------:R-:W-:Y:S04]  /*9130*/  STS.U8 [R206+UR12+0x3a00], R162 ;  /* 0x003a00a2ce007988 */ /* 0x000fe8000800000c */
[----:B------:R-:W-:Y:S04]  /*9140*/  STS.U8 [R206+UR12+0x3c00], R163 ;  /* 0x003c00a3ce007988 */ /* 0x000fe8000800000c */
[----:B------:R-:W-:Y:S04]  /*9150*/  STS.U8 [R206+UR12+0x3e00], R170 ;  /* 0x003e00aace007988 */ /* 0x000fe8000800000c */
[----:B------:R0:W-:Y:S04]  /*9160*/  STS.U8 [R18+UR12+0x2e80], R17 ;  /* 0x002e801112007988 */ /* 0x0001e8000800000c */
        /* <DEDUP_REMOVED lines=17> */
[----:B------:R-:W4:Y:S01]  /*9280*/  LDL.LU R205, [R1+0x2c] ;  /* 0x00002c0001cd7983 */ /* 0x000f220000300800 */
[----:B0-----:R-:W-:-:S03]  /*9290*/  LOP3.LUT R18, R206, 0x30, RZ, 0x3c, !PT ;  /* 0x00000030ce127812 */ /* 0x001fc600078e3cff */
[----:B------:R-:W-:Y:S01]  /*92a0*/  STS.U8 [R17+UR12+0x2300], R159 ;  /* 0x0023009f11007988 */ /* 0x000fe2000800000c */
[----:B------:R-:W0:Y:S03]  /*92b0*/  LDC R206, c[0x0][0x238] ;  /* 0x00008e00ffce7b82 */ /* 0x000e260000000800 */
        /* <DEDUP_REMOVED lines=26> */
[----:B--2---:R-:W-:Y:S04]  /*9460*/  STS.U8 [R18+UR12+0x3580], R200 ;  /* 0x003580c812007988 */ /* 0x004fe8000800000c */
[----:B---3--:R-:W-:Y:S04]  /*9470*/  STS.U8 [R18+UR12+0x3780], R201 ;  /* 0x003780c912007988 */ /* 0x008fe8000800000c */
[----:B------:R-:W-:Y:S04]  /*9480*/  STS.U8 [R18+UR12+0x3980], R202 ;  /* 0x003980ca12007988 */ /* 0x000fe8000800000c */
[----:B------:R-:W2:Y:S04]  /*9490*/  LDL.LU R184, [R1+0x34] ;  /* 0x0000340001b87983 */ /* 0x000ea80000300800 */
[----:B------:R-:W-:Y:S01]  /*94a0*/  STS.U8 [R18+UR12+0x3d80], R203 ;  /* 0x003d80cb12007988 */ /* 0x000fe2000800000c */
[----:B------:R1:W-:Y:S06]  /*94b0*/  MEMBAR.ALL.CTA ;  /* 0x0000000000007992 */ /* 0x0003ec0000008000 */
[----:B-1----:R-:W1:Y:S01]  /*94c0*/  FENCE.VIEW.ASYNC.S ;  /* 0x00000000000073c6 */ /* 0x002e620000000000 */
[----:B0-----:R-:W-:-:S03]  /*94d0*/  IMAD.SHL.U32 R17, R206, 0x40, RZ ;  /* 0x00000040ce117824 */ /* 0x001fc600078e00ff */
[----:B------:R-:W3:Y:S01]  /*94e0*/  LDL.LU R20, [R1+0x3c] ;  /* 0x00003c0001147983 */ /* 0x000ee20000300800 */
[----:B-1----:R-:W-:Y:S01]  /*94f0*/  BAR.SYNC.DEFER_BLOCKING 0x0 ;  /* 0x0000000000007b1d */ /* 0x002fe20000010000 */
[----:B------:R-:W-:-:S04]  /*9500*/  IADD3 R6, P0, R17, R6, RZ ;  /* 0x0000000611067210 */ /* 0x000fc80007f1e0ff */
[----:B------:R-:W-:Y:S02]  /*9510*/  LEA.HI.X.SX32 R11, R17, R11, 0x1, P0 ;  /* 0x0000000b110b7211 */ /* 0x000fe400000f0eff */
[----:B------:R-:W-:Y:S01]  /*9520*/  IADD3 R223, P0, R223, UR17, RZ ;  /* 0x00000011dfdf7c10 */ /* 0x000fe2000ff1e0ff */
[----:B------:R-:W2:Y:S04]  /*9530*/  LDL.LU R206, [R1+0x8] ;  /* 0x0000080001ce7983 */ /* 0x000ea80000300800 */
[----:B------:R-:W2:Y:S04]  /*9540*/  LDL.LU R19, [R1+0x44] ;  /* 0x0000440001137983 */ /* 0x000ea80000300800 */
[----:B------:R-:W2:Y:S04]  /*9550*/  LDL.LU R21, [R1+0x10] ;  /* 0x0000100001157983 */ /* 0x000ea80000300800 */
[----:B------:R-:W2:Y:S01]  /*9560*/  LDL.LU R22, [R1+0x4c] ;  /* 0x00004c0001167983 */ /* 0x000ea20000300800 */
[----:B------:R-:W-:-:S03]  /*9570*/  WARPGROUP.ARRIVE ;  /* 0x00000000000079c5 */ /* 0x000fc60000000000 */
[----:B------:R-:W2:Y:S04]  /*9580*/  LDL.LU R23, [R1+0x18] ;  /* 0x0000180001177983 */ /* 0x000ea80000300800 */
[----:B------:R-:W2:Y:S01]  /*9590*/  LDL.LU R209, [R1+0x54] ;  /* 0x0000540001d17983 */ /* 0x000ea20000300800 */
[----:B------:R-:W-:Y:S01]  /*95a0*/  QGMMA.64x128x32.F32.E5M2.E5M2 R88, gdesc[UR4], R88 ;  /* 0x01e00000045879f3 */ /* 0x000fe20008703858 */
[----:B------:R-:W-:-:S06]  /*95b0*/  USHF.R.S32.HI UR4, URZ, 0x1f, UR17 ;  /* 0x0000001f3f047899 */ /* 0x000fcc0008011411 */
[----:B------:R-:W-:Y:S02]  /*95c0*/  IADD3.X R15, R15, UR4, RZ, P4, !PT ;  /* 0x000000040f0f7c10 */ /* 0x000fe4000a7fe4ff */
[----:B------:R-:W-:Y:S02]  /*95d0*/  IADD3 R227, P4, R227, UR17, RZ ;  /* 0x00000011e3e37c10 */ /* 0x000fe4000ff9e0ff */
[----:B------:R-:W-:Y:S02]  /*95e0*/  IADD3.X R221, R221, UR4, RZ, P0, !PT ;  /* 0x00000004dddd7c10 */ /* 0x000fe400087fe4ff */
[----:B------:R-:W-:Y:S02]  /*95f0*/  IADD3 R240, P0, R240, UR17, RZ ;  /* 0x00000011f0f07c10 */ /* 0x000fe4000ff1e0ff */
[----:B------:R-:W-:Y:S02]  /*9600*/  IADD3.X R10, R10, UR4, RZ, P6, !PT ;  /* 0x000000040a0a7c10 */ /* 0x000fe4000b7fe4ff */
[----:B------:R-:W-:-:S02]  /*9610*/  IADD3 R16, P6, R16, UR17, RZ ;  /* 0x0000001110107c10 */ /* 0x000fc4000ffde0ff */
[----:B------:R-:W-:Y:S02]  /*9620*/  IADD3.X R225, R225, UR4, RZ, P4, !PT ;  /* 0x00000004e1e17c10 */ /* 0x000fe4000a7fe4ff */
[----:B------:R-:W-:Y:S02]  /*9630*/  IADD3 R242, P4, R242, UR17, RZ ;  /* 0x00000011f2f27c10 */ /* 0x000fe4000ff9e0ff */
[----:B------:R-:W-:Y:S02]  /*9640*/  IADD3.X R239, R239, UR4, RZ, P0, !PT ;  /* 0x00000004efef7c10 */ /* 0x000fe400087fe4ff */
[----:B------:R-:W-:Y:S02]  /*9650*/  IADD3 R247, P0, R247, UR17, RZ ;  /* 0x00000011f7f77c10 */ /* 0x000fe4000ff1e0ff */
[----:B------:R-:W-:Y:S02]  /*9660*/  IADD3.X R229, R229, UR4, RZ, P6, !PT ;  /* 0x00000004e5e57c10 */ /* 0x000fe4000b7fe4ff */
[----:B------:R-:W-:-:S02]  /*9670*/  IADD3 R244, P6, R244, UR17, RZ ;  /* 0x00000011f4f47c10 */ /* 0x000fc4000ffde0ff */
[----:B------:R-:W-:Y:S02]  /*9680*/  IADD3.X R241, R241, UR4, RZ, P4, !PT ;  /* 0x00000004f1f17c10 */ /* 0x000fe4000a7fe4ff */
[----:B------:R-:W-:Y:S01]  /*9690*/  IADD3 R249, P4, R249, UR17, RZ ;  /* 0x00000011f9f97c10 */ /* 0x000fe2000ff9e0ff */
[----:B------:R0:W-:Y:S01]  /*96a0*/  STL [R1+0x4], R247 ;  /* 0x000004f701007387 */ /* 0x0001e20000100800 */
[----:B------:R-:W-:Y:S02]  /*96b0*/  IADD3.X R243, R243, UR4, RZ, P6, !PT ;  /* 0x00000004f3f37c10 */ /* 0x000fe4000b7fe4ff */
[----:B------:R-:W-:Y:S01]  /*96c0*/  IADD3 R251, P6, R251, UR17, RZ ;  /* 0x00000011fbfb7c10 */ /* 0x000fe2000ffde0ff */
[----:B0-----:R-:W2:Y:S04]  /*96d0*/  LDL.LU R247, [R1+0x1b4] ;  /* 0x0001b40001f77983 */ /* 0x001ea80000300800 */
[----:B------:R0:W-:Y:S04]  /*96e0*/  STL [R1+0xc], R249 ;  /* 0x00000cf901007387 */ /* 0x0001e80000100800 */
[----:B0-----:R-:W2:Y:S04]  /*96f0*/  LDL.LU R249, [R1+0x1b0] ;  /* 0x0001b00001f97983 */ /* 0x001ea80000300800 */
[----:B------:R0:W-:Y:S04]  /*9700*/  STL [R1+0x14], R251 ;  /* 0x000014fb01007387 */ /* 0x0001e80000100800 */
[----:B0-----:R-:W2:Y:S01]  /*9710*/  LDL.LU R251, [R1+0x1ac] ;  /* 0x0001ac0001fb7983 */ /* 0x001ea20000300800 */
[----:B------:R-:W-:-:S02]  /*9720*/  IADD3 R14, P5, R14, UR17, RZ ;  /* 0x000000110e0e7c10 */ /* 0x000fc4000ffbe0ff */
[----:B------:R-:W-:Y:S01]  /*9730*/  IADD3 R212, P3, R212, UR17, RZ ;  /* 0x00000011d4d47c10 */ /* 0x000fe2000ff7e0ff */
[----:B------:R-:W2:Y:S01]  /*9740*/  LDL.LU R207, [R1+0x5c] ;  /* 0x00005c0001cf7983 */ /* 0x000ea20000300800 */
[----:B------:R-:W-:Y:S02]  /*9750*/  IADD3 R215, P2, R215, UR17, RZ ;  /* 0x00000011d7d77c10 */ /* 0x000fe4000ff5e0ff */
[----:B------:R-:W-:Y:S01]  /*9760*/  IADD3.X R8, R8, UR4, RZ, P5, !PT ;  /* 0x0000000408087c10 */ /* 0x000fe2000affe4ff */
[----:B------:R-:W2:Y:S01]  /*9770*/  LDL.LU R210, [R1+0x28] ;  /* 0x0000280001d27983 */ /* 0x000ea20000300800 */
[----:B------:R-:W-:Y:S02]  /*9780*/  IADD3 R9, P5, R9, UR17, RZ ;  /* 0x0000001109097c10 */ /* 0x000fe4000ffbe0ff */
[----:B------:R-:W-:Y:S02]  /*9790*/  IADD3.X R211, R211, UR4, RZ, P3, !PT ;  /* 0x00000004d3d37c10 */ /* 0x000fe40009ffe4ff */
[----:B------:R-:W-:-:S02]  /*97a0*/  IADD3 R7, P3, R7, UR17, RZ ;  /* 0x0000001107077c10 */ /* 0x000fc4000ff7e0ff */
[----:B------:R-:W-:Y:S02]  /*97b0*/  IADD3 R219, P1, R219, UR17, RZ ;  /* 0x00000011dbdb7c10 */ /* 0x000fe4000ff3e0ff */
[----:B------:R-:W-:Y:S02]  /*97c0*/  IADD3.X R213, R213, UR4, RZ, P2, !PT ;  /* 0x00000004d5d57c10 */ /* 0x000fe400097fe4ff */
[----:B------:R-:W-:Y:S02]  /*97d0*/  IADD3 R236, P2, R236, UR17, RZ ;  /* 0x00000011ecec7c10 */ /* 0x000fe4000ff5e0ff */
[----:B------:R-:W-:Y:S02]  /*97e0*/  IADD3.X R231, R231, UR4, RZ, P5, !PT ;  /* 0x00000004e7e77c10 */ /* 0x000fe4000affe4ff */
[----:B------:R-:W-:Y:S02]  /*97f0*/  IADD3 R246, P5, R246, UR17, RZ ;  /* 0x00000011f6f67c10 */ /* 0x000fe4000ffbe0ff */
[----:B------:R-:W-:-:S02]  /*9800*/  IADD3.X R233, R233, UR4, RZ, P3, !PT ;  /* 0x00000004e9e97c10 */ /* 0x000fc40009ffe4ff */
[----:B------:R-:W-:Y:S02]  /*9810*/  IADD3 R248, P3, R248, UR17, RZ ;  /* 0x00000011f8f87c10 */ /* 0x000fe4000ff7e0ff */
[----:B------:R-:W-:Y:S02]  /*9820*/  IADD3.X R217, R217, UR4, RZ, P1, !PT ;  /* 0x00000004d9d97c10 */ /* 0x000fe40008ffe4ff */
[----:B------:R-:W-:Y:S02]  /*9830*/  IADD3 R238, P1, R238, UR17, RZ ;  /* 0x00000011eeee7c10 */ /* 0x000fe4000ff3e0ff */
[----:B------:R-:W-:Y:S02]  /*9840*/  IADD3.X R235, R235, UR4, RZ, P2, !PT ;  /* 0x00000004ebeb7c10 */ /* 0x000fe400097fe4ff */
[----:B------:R-:W-:Y:S01]  /*9850*/  IADD3 R250, P2, R250, UR17, RZ ;  /* 0x00000011fafa7c10 */ /* 0x000fe2000ff5e0ff */
[----:B------:R-:W-:Y:S01]  /*9860*/  UMOV UR22, UR6 ;  /* 0x0000000600167c82 */ /* 0x000fe20008000000 */
[----:B------:R-:W-:Y:S01]  /*9870*/  IADD3.X R245, R245, UR4, RZ, P5, !PT ;  /* 0x00000004f5f57c10 */ /* 0x000fe2000affe4ff */
[----:B------:R-:W-:Y:S01]  /*9880*/  UMOV UR23, UR7 ;  /* 0x0000000700177c82 */ /* 0x000fe20008000000 */
[----:B----4-:R-:W-:Y:S01]  /*9890*/  IADD3 R204, P5, R204, UR17, RZ ;  /* 0x00000011cccc7c10 */ /* 0x010fe2000ffbe0ff */
[----:B------:R-:W-:Y:S01]  /*98a0*/  QGMMA.64x128x32.F32.E5M2.E5M2 R88, gdesc[UR8], R88 ;  /* 0x01e00000085879f3 */ /* 0x000fe20008703858 */
[----:B------:R-:W-:-:S02]  /*98b0*/  IADD3.X R237, R237, UR4, RZ, P1, !PT ;  /* 0x00000004eded7c10 */ /* 0x000fc40008ffe4ff */
[----:B------:R-:W-:Y:S01]  /*98c0*/  IADD3 R252, P1, R252, UR17, RZ ;  /* 0x00000011fcfc7c10 */ /* 0x000fe2000ff3e0ff */
[----:B------:R-:W-:Y:S01]  /*98d0*/  STL [R1+0x1c], R204 ;  /* 0x00001ccc01007387 */ /* 0x000fe20000100800 */
[----:B------:R-:W-:-:S07]  /*98e0*/  IADD3.X R2, R2, UR4, RZ, P0, !PT ;  /* 0x0000000402027c10 */ /* 0x000fce00087fe4ff */
[----:B------:R-:W-:Y:S01]  /*98f0*/  QGMMA.64x128x32.F32.E5M2.E5M2 R24, gdesc[UR20], R24 ;  /* 0x01e00000141879f3 */ /* 0x000fe20008703818 */
[----:B---3--:R-:W-:Y:S02]  /*9900*/  IADD3 R20, P0, R20, UR17, RZ ;  /* 0x0000001114147c10 */ /* 0x008fe4000ff1e0ff */
[----:B--2---:R-:W-:Y:S02]  /*9910*/  IADD3.X R206, R206, UR4, RZ, P4, !PT ;  /* 0x00000004cece7c10 */ /* 0x004fe4000a7fe4ff */
[----:B------:R-:W-:Y:S02]  /*9920*/  IADD3 R19, P4, R19, UR17, RZ ;  /* 0x0000001113137c10 */ /* 0x000fe4000ff9e0ff */
[----:B------:R-:W-:Y:S02]  /*9930*/  IADD3.X R21, R21, UR4, RZ, P6, !PT ;  /* 0x0000000415157c10 */ /* 0x000fe4000b7fe4ff */
[----:B------:R-:W-:Y:S02]  /*9940*/  IADD3 R22, P6, R22, UR17, RZ ;  /* 0x0000001116167c10 */ /* 0x000fe4000ffde0ff */
[----:B------:R-:W-:-:S02]  /*9950*/  IADD3.X R23, R23, UR4, RZ, P5, !PT ;  /* 0x0000000417177c10 */ /* 0x000fc4000affe4ff */
[----:B------:R-:W-:Y:S02]  /*9960*/  IADD3 R209, P5, R209, UR17, RZ ;  /* 0x00000011d1d17c10 */ /* 0x000fe4000ffbe0ff */
[----:B------:R-:W-:Y:S02]  /*9970*/  IADD3.X R247, R247, UR4, RZ, P3, !PT ;  /* 0x00000004f7f77c10 */ /* 0x000fe40009ffe4ff */
[----:B------:R-:W-:-:S05]  /*9980*/  IADD3 R208, P3, R208, UR17, RZ ;  /* 0x00000011d0d07c10 */ /* 0x000fca000ff7e0ff */
[----:B------:R0:W-:Y:S01]  /*9990*/  STL [R1+0x24], R208 ;  /* 0x000024d001007387 */ /* 0x0001e20000100800 */
[----:B------:R-:W-:Y:S02]  /*99a0*/  IADD3.X R249, R249, UR4, RZ, P2, !PT ;  /* 0x00000004f9f97c10 */ /* 0x000fe400097fe4ff */
[----:B------:R-:W-:Y:S01]  /*99b0*/  IADD3 R205, P2, R205, UR17, RZ ;  /* 0x00000011cdcd7c10 */ /* 0x000fe2000ff5e0ff */
[----:B0-----:R-:W2:Y:S04]  /*99c0*/  LDL.LU R208, [R1+0x64] ;  /* 0x0000640001d07983 */ /* 0x001ea80000300800 */
[----:B------:R-:W3:Y:S04]  /*99d0*/  LDL.LU R204, [R1+0x30] ;  /* 0x0000300001cc7983 */ /* 0x000ee80000300800 */
[----:B------:R0:W-:Y:S01]  /*99e0*/  STL [R1+0x2c], R205 ;  /* 0x00002ccd01007387 */ /* 0x0001e20000100800 */
[----:B------:R-:W-:-:S02]  /*99f0*/  IADD3.X R251, R251, UR4, RZ, P1, !PT ;  /* 0x00000004fbfb7c10 */ /* 0x000fc40008ffe4ff */
[----:B------:R-:W-:Y:S01]  /*9a00*/  IADD3 R184, P1, R184, UR17, RZ ;  /* 0x00000011b8b87c10 */ /* 0x000fe2000ff3e0ff */
[----:B0-----:R-:W4:Y:S04]  /*9a10*/  LDL.LU R205, [R1+0x6c] ;  /* 0x00006c0001cd7983 */ /* 0x001f280000300800 */
[----:B------:R0:W-:Y:S01]  /*9a20*/  STL [R1], R2 ;  /* 0x0000000201007387 */ /* 0x0001e20000100800 */
[----:B------:R-:W-:-:S03]  /*9a30*/  IADD3.X R5, R5, UR4, RZ, P3, !PT ;  /* 0x0000000405057c10 */ /* 0x000fc60009ffe4ff */
[----:B0-----:R-:W4:Y:S04]  /*9a40*/  LDL.LU R2, [R1+0x1a8] ;  /* 0x0001a80001027983 */ /* 0x001f280000300800 */
[----:B------:R-:W-:Y:S04]  /*9a50*/  STL [R1+0x34], R184 ;  /* 0x000034b801007387 */ /* 0x000fe80000100800 */
[----:B------:R0:W-:Y:S04]  /*9a60*/  STL [R1+0x8], R206 ;  /* 0x000008ce01007387 */ /* 0x0001e80000100800 */
[----:B0-----:R-:W4:Y:S04]  /*9a70*/  LDL.LU R206, [R1+0x38] ;  /* 0x0000380001ce7983 */ /* 0x001f280000300800 */
[----:B------:R-:W-:Y:S04]  /*9a80*/  STL [R1+0x3c], R20 ;  /* 0x00003c1401007387 */ /* 0x000fe80000100800 */
[----:B------:R0:W-:Y:S04]  /*9a90*/  STL [R1+0x44], R19 ;  /* 0x0000441301007387 */ /* 0x0001e80000100800 */
[----:B0-----:R-:W4:Y:S04]  /*9aa0*/  LDL.LU R19, [R1+0x74] ;  /* 0x0000740001137983 */ /* 0x001f280000300800 */
[----:B------:R-:W-:Y:S04]  /*9ab0*/  STL [R1+0x10], R21 ;  /* 0x0000101501007387 */ /* 0x000fe80000100800 */
[----:B------:R-:W-:Y:S04]  /*9ac0*/  STL [R1+0x4c], R22 ;  /* 0x00004c1601007387 */ /* 0x000fe80000100800 */
[----:B------:R0:W-:Y:S04]  /*9ad0*/  STL [R1+0x20], R5 ;  /* 0x0000200501007387 */ /* 0x0001e80000100800 */
[----:B------:R-:W-:Y:S04]  /*9ae0*/  STL [R1+0x18], R23 ;  /* 0x0000181701007387 */ /* 0x000fe80000100800 */
[----:B0-----:R-:W4:Y:S04]  /*9af0*/  LDL.LU R5, [R1+0x1a4] ;  /* 0x0001a40001057983 */ /* 0x001f280000300800 */
[----:B------:R0:W-:Y:S04]  /*9b00*/  STL [R1+0x54], R209 ;  /* 0x000054d101007387 */ /* 0x0001e80000100800 */
[----:B------:R-:W4:Y:S04]  /*9b10*/  LDL.LU R166, [R1+0x7c] ;  /* 0x00007c0001a67983 */ /* 0x000f280000300800 */
[----:B------:R-:W4:Y:S04]  /*9b20*/  LDL.LU R165, [R1+0x48] ;  /* 0x0000480001a57983 */ /* 0x000f280000300800 */
[----:B------:R-:W4:Y:S04]  /*9b30*/  LDL.LU R164, [R1+0x84] ;  /* 0x0000840001a47983 */ /* 0x000f280000300800 */
[----:B------:R-:W4:Y:S04]  /*9b40*/  LDL.LU R168, [R1+0x50] ;  /* 0x0000500001a87983 */ /* 0x000f280000300800 */
[----:B------:R-:W4:Y:S04]  /*9b50*/  LDL.LU R192, [R1+0x8c] ;  /* 0x00008c0001c07983 */ /* 0x000f280000300800 */
[----:B------:R-:W4:Y:S04]  /*9b60*/  LDL.LU R189, [R1+0x58] ;  /* 0x0000580001bd7983 */ /* 0x000f280000300800 */
[----:B0-----:R-:W4:Y:S01]  /*9b70*/  LDL.LU R209, [R1+0x94] ;  /* 0x0000940001d17983 */ /* 0x001f220000300800 */
[----:B------:R-:W-:-:S02]  /*9b80*/  IADD3 R207, P3, R207, UR17, RZ ;  /* 0x00000011cfcf7c10 */ /* 0x000fc4000ff7e0ff */
[----:B------:R-:W-:Y:S01]  /*9b90*/  IADD3.X R210, R210, UR4, RZ, P2, !PT ;  /* 0x00000004d2d27c10 */ /* 0x000fe200097fe4ff */
[----:B------:R-:W4:Y:S04]  /*9ba0*/  LDL.LU R188, [R1+0x9c] ;  /* 0x00009c0001bc7983 */ /* 0x000f280000300800 */
[----:B------:R-:W4:Y:S04]  /*9bb0*/  LDL.LU R187, [R1+0x68] ;  /* 0x0000680001bb7983 */ /* 0x000f280000300800 */
[----:B------:R-:W-:Y:S04]  /*9bc0*/  STL [R1+0x5c], R207 ;  /* 0x00005ccf01007387 */ /* 0x000fe80000100800 */
[----:B------:R-:W4:Y:S04]  /*9bd0*/  LDL.LU R186, [R1+0xa4] ;  /* 0x0000a40001ba7983 */ /* 0x000f280000300800 */
[----:B------:R0:W-:Y:S04]  /*9be0*/  STL [R1+0x28], R210 ;  /* 0x000028d201007387 */ /* 0x0001e80000100800 */
[----:B------:R-:W4:Y:S04]  /*9bf0*/  LDL.LU R185, [R1+0x70] ;  /* 0x0000700001b97983 */ /* 0x000f280000300800 */
[----:B------:R-:W4:Y:S04]  /*9c00*/  LDL.LU R184, [R1+0xac] ;  /* 0x0000ac0001b87983 */ /* 0x000f280000300800 */
[----:B0-----:R-:W4:Y:S01]  /*9c10*/  LDL.LU R210, [R1+0x78] ;  /* 0x0000780001d27983 */ /* 0x001f220000300800 */
[----:B--2---:R-:W-:-:S02]  /*9c20*/  IADD3 R208, P2, R208, UR17, RZ ;  /* 0x00000011d0d07c10 */ /* 0x004fc4000ff5e0ff */
[----:B---3--:R-:W-:-:S03]  /*9c30*/  IADD3.X R204, R204, UR4, RZ, P1, !PT ;  /* 0x00000004cccc7c10 */ /* 0x008fc60008ffe4ff */
[----:B------:R0:W-:Y:S04]  /*9c40*/  STL [R1+0x64], R208 ;  /* 0x000064d001007387 */ /* 0x0001e80000100800 */
[----:B0-----:R-:W2:Y:S01]  /*9c50*/  LDL.LU R208, [R1+0xb4] ;  /* 0x0000b40001d07983 */ /* 0x001ea20000300800 */
[----:B----4-:R-:W-:-:S03]  /*9c60*/  IADD3 R205, P1, R205, UR17, RZ ;  /* 0x00000011cdcd7c10 */ /* 0x010fc6000ff3e0ff */
[----:B------:R-:W3:Y:S04]  /*9c70*/  LDL.LU R20, [R1+0xbc] ;  /* 0x0000bc0001147983 */ /* 0x000ee80000300800 */
[----:B------:R-:W4:Y:S04]  /*9c80*/  LDL.LU R21, [R1+0x88] ;  /* 0x0000880001157983 */ /* 0x000f280000300800 */
[----:B------:R-:W-:Y:S04]  /*9c90*/  STL [R1+0x30], R204 ;  /* 0x000030cc01007387 */ /* 0x000fe80000100800 */
[----:B------:R-:W3:Y:S01]  /*9ca0*/  LDL.LU R22, [R1+0xc4] ;  /* 0x0000c40001167983 */ /* 0x000ee20000300800 */
[----:B------:R-:W-:-:S03]  /*9cb0*/  IADD3.X R2, R2, UR4, RZ, P4, !PT ;  /* 0x0000000402027c10 */ /* 0x000fc6000a7fe4ff */
[----:B------:R0:W-:Y:S04]  /*9cc0*/  STL [R1+0x6c], R205 ;  /* 0x00006ccd01007387 */ /* 0x0001e80000100800 */
[----:B0-----:R-:W3:Y:S01]  /*9cd0*/  LDL.LU R205, [R1+0x90] ;  /* 0x0000900001cd7983 */ /* 0x001ee20000300800 */
[----:B------:R-:W-:-:S05]  /*9ce0*/  IADD3.X R206, R206, UR4, RZ, P0, !PT ;  /* 0x00000004cece7c10 */ /* 0x000fca00087fe4ff */
[----:B------:R0:W-:Y:S04]  /*9cf0*/  STL [R1+0x38], R206 ;  /* 0x000038ce01007387 */ /* 0x0001e80000100800 */
[----:B0-----:R-:W3:Y:S01]  /*9d00*/  LDL.LU R206, [R1+0xcc] ;  /* 0x0000cc0001ce7983 */ /* 0x001ee20000300800 */
[----:B------:R-:W-:-:S03]  /*9d10*/  IADD3 R19, P0, R19, UR17, RZ ;  /* 0x0000001113137c10 */ /* 0x000fc6000ff1e0ff */
[----:B------:R-:W3:Y:S04]  /*9d20*/  LDL.LU R23, [R1+0x98] ;  /* 0x0000980001177983 */ /* 0x000ee80000300800 */
[----:B------:R-:W3:Y:S04]  /*9d30*/  LDL.LU R207, [R1+0xd4] ;  /* 0x0000d40001cf7983 */ /* 0x000ee80000300800 */
[----:B------:R-:W-:Y:S04]  /*9d40*/  STL [R1+0x74], R19 ;  /* 0x0000741301007387 */ /* 0x000fe80000100800 */
[----:B------:R0:W-:Y:S04]  /*9d50*/  STL [R1+0x40], R2 ;  /* 0x0000400201007387 */ /* 0x0001e80000100800 */
[----:B0-----:R-:W3:Y:S04]  /*9d60*/  LDL.LU R2, [R1+0x1a0] ;  /* 0x0001a00001027983 */ /* 0x001ee80000300800 */
[----:B------:R-:W3:Y:S01]  /*9d70*/  LDL.LU R204, [R1+0xdc] ;  /* 0x0000dc0001cc7983 */ /* 0x000ee20000300800 */
[----:B------:R-:W-:-:S03]  /*9d80*/  IADD3 R166, P4, R166, UR17, RZ ;  /* 0x00000011a6a67c10 */ /* 0x000fc6000ff9e0ff */
[----:B------:R-:W3:Y:S01]  /*9d90*/  LDL.LU R19, [R1+0xa8] ;  /* 0x0000a80001137983 */ /* 0x000ee20000300800 */
[----:B------:R-:W-:-:S03]  /*9da0*/  IADD3.X R165, R165, UR4, RZ, P6, !PT ;  /* 0x00000004a5a57c10 */ /* 0x000fc6000b7fe4ff */
[----:B------:R-:W-:Y:S01]  /*9db0*/  STL [R1+0x7c], R166 ;  /* 0x00007ca601007387 */ /* 0x000fe20000100800 */
[----:B------:R-:W-:-:S03]  /*9dc0*/  IADD3 R164, P6, R164, UR17, RZ ;  /* 0x00000011a4a47c10 */ /* 0x000fc6000ffde0ff */
[----:B------:R-:W-:Y:S01]  /*9dd0*/  STL [R1+0x48], R165 ;  /* 0x000048a501007387 */ /* 0x000fe20000100800 */
[----:B------:R-:W-:-:S03]  /*9de0*/  IADD3.X R168, R168, UR4, RZ, P5, !PT ;  /* 0x00000004a8a87c10 */ /* 0x000fc6000affe4ff */
[----:B------:R-:W-:Y:S01]  /*9df0*/  STL [R1+0x84], R164 ;  /* 0x000084a401007387 */ /* 0x000fe20000100800 */
[----:B------:R-:W-:Y:S02]  /*9e00*/  IADD3 R192, P5, R192, UR17, RZ ;  /* 0x00000011c0c07c10 */ /* 0x000fe4000ffbe0ff */
[----:B------:R-:W-:Y:S02]  /*9e10*/  IADD3.X R189, R189, UR4, RZ, P3, !PT ;  /* 0x00000004bdbd7c10 */ /* 0x000fe40009ffe4ff */
[----:B------:R-:W-:Y:S01]  /*9e20*/  IADD3 R209, P3, R209, UR17, RZ ;  /* 0x00000011d1d17c10 */ /* 0x000fe2000ff7e0ff */
[----:B------:R-:W-:Y:S01]  /*9e30*/  STL [R1+0x50], R168 ;  /* 0x000050a801007387 */ /* 0x000fe20000100800 */
[----:B------:R-:W-:-:S03]  /*9e40*/  IADD3.X R5, R5, UR4, RZ, P2, !PT ;  /* 0x0000000405057c10 */ /* 0x000fc600097fe4ff */
[----:B------:R0:W-:Y:S04]  /*9e50*/  STL [R1+0x94], R209 ;  /* 0x000094d101007387 */ /* 0x0001e80000100800 */
[----:B------:R-:W-:Y:S04]  /*9e60*/  STL [R1+0x8c], R192 ;  /* 0x00008cc001007387 */ /* 0x000fe80000100800 */
[----:B0-----:R-:W3:Y:S04]  /*9e70*/  LDL.LU R209, [R1+0xe4] ;  /* 0x0000e40001d17983 */ /* 0x001ee80000300800 */
[----:B------:R-:W-:Y:S04]  /*9e80*/  STL [R1+0x58], R189 ;  /* 0x000058bd01007387 */ /* 0x000fe80000100800 */
[----:B------:R0:W-:Y:S04]  /*9e90*/  STL [R1+0x60], R5 ;  /* 0x0000600501007387 */ /* 0x0001e80000100800 */
[----:B0-----:R-:W3:Y:S01]  /*9ea0*/  LDL.LU R5, [R1+0x19c] ;  /* 0x00019c0001057983 */ /* 0x001ee20000300800 */
[----:B------:R-:W-:-:S02]  /*9eb0*/  IADD3 R188, P2, R188, UR17, RZ ;  /* 0x00000011bcbc7c10 */ /* 0x000fc4000ff5e0ff */
[----:B------:R-:W-:Y:S02]  /*9ec0*/  IADD3.X R187, R187, UR4, RZ, P1, !PT ;  /* 0x00000004bbbb7c10 */ /* 0x000fe40008ffe4ff */
[----:B------:R-:W-:Y:S02]  /*9ed0*/  IADD3 R186, P1, R186, UR17, RZ ;  /* 0x00000011baba7c10 */ /* 0x000fe4000ff3e0ff */
[----:B------:R-:W-:Y:S01]  /*9ee0*/  IADD3.X R210, R210, UR4, RZ, P4, !PT ;  /* 0x00000004d2d27c10 */ /* 0x000fe2000a7fe4ff */
[----:B------:R-:W-:Y:S01]  /*9ef0*/  STL [R1+0x9c], R188 ;  /* 0x00009cbc01007387 */ /* 0x000fe20000100800 */
[----:B------:R-:W-:Y:S02]  /*9f00*/  IADD3.X R185, R185, UR4, RZ, P0, !PT ;  /* 0x00000004b9b97c10 */ /* 0x000fe400087fe4ff */
[----:B------:R-:W-:Y:S01]  /*9f10*/  IADD3 R184, P0, R184, UR17, RZ ;  /* 0x00000011b8b87c10 */ /* 0x000fe2000ff1e0ff */
[----:B------:R-:W-:Y:S04]  /*9f20*/  STL [R1+0x68], R187 ;  /* 0x000068bb01007387 */ /* 0x000fe80000100800 */
[----:B------:R-:W-:Y:S04]  /*9f30*/  STL [R1+0xa4], R186 ;  /* 0x0000a4ba01007387 */ /* 0x000fe80000100800 */
[----:B------:R0:W-:Y:S04]  /*9f40*/  STL [R1+0x78], R210 ;  /* 0x000078d201007387 */ /* 0x0001e80000100800 */
[----:B------:R-:W-:Y:S04]  /*9f50*/  STL [R1+0x70], R185 ;  /* 0x000070b901007387 */ /* 0x000fe80000100800 */
[----:B0-----:R-:W3:Y:S04]  /*9f60*/  LDL.LU R210, [R1+0xb0] ;  /* 0x0000b00001d27983 */ /* 0x001ee80000300800 */
[----:B------:R-:W-:Y:S01]  /*9f70*/  STL [R1+0xac], R184 ;  /* 0x0000acb801007387 */ /* 0x000fe20000100800 */
[----:B--2---:R-:W-:-:S02]  /*9f80*/  IADD3 R208, P4, R208, UR17, RZ ;  /* 0x00000011d0d07c10 */ /* 0x004fc4000ff9e0ff */
[----:B----4-:R-:W-:Y:S02]  /*9f90*/  IADD3.X R21, R21, UR4, RZ, P5, !PT ;  /* 0x0000000415157c10 */ /* 0x010fe4000affe4ff */
[----:B---3--:R-:W-:Y:S02]  /*9fa0*/  IADD3 R22, P5, R22, UR17, RZ ;  /* 0x0000001116167c10 */ /* 0x008fe4000ffbe0ff */
[----:B------:R-:W-:Y:S02]  /*9fb0*/  IADD3.X R205, R205, UR4, RZ, P3, !PT ;  /* 0x00000004cdcd7c10 */ /* 0x000fe40009ffe4ff */
[----:B------:R-:W-:Y:S02]  /*9fc0*/  IADD3 R206, P3, R206, UR17, RZ ;  /* 0x00000011cece7c10 */ /* 0x000fe4000ff7e0ff */
[----:B------:R-:W-:Y:S02]  /*9fd0*/  IADD3.X R23, R23, UR4, RZ, P2, !PT ;  /* 0x0000000417177c10 */ /* 0x000fe400097fe4ff */
[----:B------:R-:W-:-:S02]  /*9fe0*/  IADD3 R207, P2, R207, UR17, RZ ;  /* 0x00000011cfcf7c10 */ /* 0x000fc4000ff5e0ff */
[----:B------:R-:W-:Y:S02]  /*9ff0*/  IADD3.X R2, R2, UR4, RZ, P6, !PT ;  /* 0x0000000402027c10 */ /* 0x000fe4000b7fe4ff */
[----:B------:R-:W-:-:S03]  /*a000*/  IADD3 R20, P6, R20, UR17, RZ ;  /* 0x0000001114147c10 */ /* 0x000fc6000ffde0ff */
[----:B------:R0:W-:Y:S04]  /*a010*/  STL [R1+0x80], R2 ;  /* 0x0000800201007387 */ /* 0x0001e80000100800 */
[----:B0-----:R-:W2:Y:S04]  /*a020*/  LDL.LU R2, [R1+0x198] ;  /* 0x0001980001027983 */ /* 0x001ea80000300800 */
[----:B------:R0:W-:Y:S04]  /*a030*/  STL [R1+0xb4], R208 ;  /* 0x0000b4d001007387 */ /* 0x0001e80000100800 */
[----:B0-----:R-:W3:Y:S04]  /*a040*/  LDL.LU R208, [R1+0xec] ;  /* 0x0000ec0001d07983 */ /* 0x001ee80000300800 */
[----:B------:R-:W-:Y:S04]  /*a050*/  STL [R1+0xbc], R20 ;  /* 0x0000bc1401007387 */ /* 0x000fe80000100800 */
[----:B------:R0:W-:Y:S04]  /*a060*/  STL [R1+0x90], R205 ;  /* 0x000090cd01007387 */ /* 0x0001e80000100800 */
[----:B------:R-:W-:Y:S04]  /*a070*/  STL [R1+0x88], R21 ;  /* 0x0000881501007387 */ /* 0x000fe80000100800 */
[----:B0-----:R-:W4:Y:S04]  /*a080*/  LDL.LU R205, [R1+0xb8] ;  /* 0x0000b80001cd7983 */ /* 0x001f280000300800 */
[----:B------:R-:W-:Y:S04]  /*a090*/  STL [R1+0xc4], R22 ;  /* 0x0000c41601007387 */ /* 0x000fe80000100800 */
[----:B------:R0:W-:Y:S01]  /*a0a0*/  STL [R1+0xcc], R206 ;  /* 0x0000ccce01007387 */ /* 0x0001e20000100800 */
[----:B------:R-:W-:-:S02]  /*a0b0*/  IADD3.X R19, R19, UR4, RZ, P0, !PT ;  /* 0x0000000413137c10 */ /* 0x000fc400087fe4ff */
[----:B------:R-:W-:Y:S01]  /*a0c0*/  IADD3.X R5, R5, UR4, RZ, P1, !PT ;  /* 0x0000000405057c10 */ /* 0x000fe20008ffe4ff */
[----:B0-----:R-:W4:Y:S01]  /*a0d0*/  LDL.LU R206, [R1+0xf4] ;  /* 0x0000f40001ce7983 */ /* 0x001f220000300800 */
[----:B------:R-:W-:-:S03]  /*a0e0*/  IADD3 R204, P1, R204, UR17, RZ ;  /* 0x00000011cccc7c10 */ /* 0x000fc6000ff3e0ff */
[----:B------:R0:W-:Y:S04]  /*a0f0*/  STL [R1+0xa0], R5 ;  /* 0x0000a00501007387 */ /* 0x0001e80000100800 */
[----:B------:R1:W-:Y:S04]  /*a100*/  STL [R1+0x98], R23 ;  /* 0x0000981701007387 */ /* 0x0003e80000100800 */
[----:B0-----:R-:W4:Y:S04]  /*a110*/  LDL.LU R5, [R1+0x194] ;  /* 0x0001940001057983 */ /* 0x001f280000300800 */
[----:B------:R0:W-:Y:S04]  /*a120*/  STL [R1+0xd4], R207 ;  /* 0x0000d4cf01007387 */ /* 0x0001e80000100800 */
[----:B------:R-:W4:Y:S04]  /*a130*/  LDL.LU R169, [R1+0xfc] ;  /* 0x0000fc0001a97983 */ /* 0x000f280000300800 */
[----:B------:R-:W4:Y:S04]  /*a140*/  LDL.LU R167, [R1+0xc8] ;  /* 0x0000c80001a77983 */ /* 0x000f280000300800 */
[----:B------:R0:W-:Y:S04]  /*a150*/  STL [R1+0xdc], R204 ;  /* 0x0000dccc01007387 */ /* 0x0001e80000100800 */
[----:B------:R-:W4:Y:S04]  /*a160*/  LDL.LU R166, [R1+0x104] ;  /* 0x0001040001a67983 */ /* 0x000f280000300800 */
[----:B------:R3:W-:Y:S04]  /*a170*/  STL [R1+0xa8], R19 ;  /* 0x0000a81301007387 */ /* 0x0007e80000100800 */
[----:B------:R-:W4:Y:S04]  /*a180*/  LDL.LU R165, [R1+0xd0] ;  /* 0x0000d00001a57983 */ /* 0x000f280000300800 */
[----:B------:R-:W4:Y:S04]  /*a190*/  LDL.LU R164, [R1+0x10c] ;  /* 0x00010c0001a47983 */ /* 0x000f280000300800 */
[----:B------:R-:W4:Y:S01]  /*a1a0*/  LDL.LU R168, [R1+0xd8] ;  /* 0x0000d80001a87983 */ /* 0x000f220000300800 */
[----:B------:R-:W-:-:S03]  /*a1b0*/  IADD3 R209, P0, R209, UR17, RZ ;  /* 0x00000011d1d17c10 */ /* 0x000fc6000ff1e0ff */
[----:B------:R-:W4:Y:S04]  /*a1c0*/  LDL.LU R192, [R1+0x114] ;  /* 0x0001140001c07983 */ /* 0x000f280000300800 */
[----:B------:R-:W4:Y:S04]  /*a1d0*/  LDL.LU R189, [R1+0x11c] ;  /* 0x00011c0001bd7983 */ /* 0x000f280000300800 */
[----:B------:R-:W4:Y:S01]  /*a1e0*/  LDL.LU R188, [R1+0xe8] ;  /* 0x0000e80001bc7983 */ /* 0x000f220000300800 */
[----:B------:R-:W-:-:S03]  /*a1f0*/  IADD3.X R210, R210, UR4, RZ, P4, !PT ;  /* 0x00000004d2d27c10 */ /* 0x000fc6000a7fe4ff */
[----:B------:R-:W4:Y:S04]  /*a200*/  LDL.LU R187, [R1+0x124] ;  /* 0x0001240001bb7983 */ /* 0x000f280000300800 */
[----:B------:R3:W-:Y:S04]  /*a210*/  STL [R1+0xe4], R209 ;  /* 0x0000e4d101007387 */ /* 0x0007e80000100800 */
[----:B------:R-:W4:Y:S04]  /*a220*/  LDL.LU R186, [R1+0xf0] ;  /* 0x0000f00001ba7983 */ /* 0x000f280000300800 */
[----:B------:R-:W4:Y:S04]  /*a230*/  LDL.LU R185, [R1+0x12c] ;  /* 0x00012c0001b97983 */ /* 0x000f280000300800 */
[----:B------:R-:W4:Y:S04]  /*a240*/  LDL.LU R184, [R1+0xf8] ;  /* 0x0000f80001b87983 */ /* 0x000f280000300800 */
[----:B------:R-:W4:Y:S04]  /*a250*/  LDL.LU R20, [R1+0x134] ;  /* 0x0001340001147983 */ /* 0x000f280000300800 */
[----:B------:R-:W4:Y:S04]  /*a260*/  LDL.LU R21, [R1+0x13c] ;  /* 0x00013c0001157983 */ /* 0x000f280000300800 */
[----:B------:R-:W4:Y:S04]  /*a270*/  LDL.LU R22, [R1+0x108] ;  /* 0x0001080001167983 */ /* 0x000f280000300800 */
[----:B------:R-:W-:Y:S04]  /*a280*/  STL [R1+0xb0], R210 ;  /* 0x0000b0d201007387 */ /* 0x000fe80000100800 */
[----:B-1----:R-:W4:Y:S04]  /*a290*/  LDL.LU R23, [R1+0x110] ;  /* 0x0001100001177983 */ /* 0x002f280000300800 */
[----:B0-----:R-:W4:Y:S04]  /*a2a0*/  LDL.LU R207, [R1+0x14c] ;  /* 0x00014c0001cf7983 */ /* 0x001f280000300800 */
[----:B------:R-:W4:Y:S01]  /*a2b0*/  LDL.LU R204, [R1+0x118] ;  /* 0x0001180001cc7983 */ /* 0x000f220000300800 */
[----:B--2---:R-:W-:-:S02]  /*a2c0*/  IADD3.X R2, R2, UR4, RZ, P5, !PT ;  /* 0x0000000402027c10 */ /* 0x004fc4000affe4ff */
[----:B---3--:R-:W-:-:S05]  /*a2d0*/  IADD3 R208, P4, R208, UR17, RZ ;  /* 0x00000011d0d07c10 */ /* 0x008fca000ff9e0ff */
[----:B------:R-:W-:Y:S04]  /*a2e0*/  STL [R1+0xec], R208 ;  /* 0x0000ecd001007387 */ /* 0x000fe80000100800 */
[----:B------:R-:W2:Y:S04]  /*a2f0*/  LDL.LU R19, [R1+0x154] ;  /* 0x0001540001137983 */ /* 0x000ea80000300800 */
[----:B------:R-:W3:Y:S01]  /*a300*/  LDL.LU R209, [R1+0x15c] ;  /* 0x00015c0001d17983 */ /* 0x000ee20000300800 */
[----:B----4-:R-:W-:-:S05]  /*a310*/  IADD3.X R205, R205, UR4, RZ, P6, !PT ;  /* 0x00000004cdcd7c10 */ /* 0x010fca000b7fe4ff */
[----:B------:R-:W-:Y:S04]  /*a320*/  STL [R1+0xb8], R205 ;  /* 0x0000b8cd01007387 */ /* 0x000fe80000100800 */
[----:B------:R0:W-:Y:S01]  /*a330*/  STL [R1+0xc0], R2 ;  /* 0x0000c00201007387 */ /* 0x0001e20000100800 */
[----:B------:R-:W-:-:S03]  /*a340*/  IADD3 R206, P6, R206, UR17, RZ ;  /* 0x00000011cece7c10 */ /* 0x000fc6000ffde0ff */
[----:B0-----:R-:W4:Y:S04]  /*a350*/  LDL.LU R2, [R1+0x190] ;  /* 0x0001900001027983 */ /* 0x001f280000300800 */
[----:B------:R0:W-:Y:S04]  /*a360*/  STL [R1+0xf4], R206 ;  /* 0x0000f4ce01007387 */ /* 0x0001e80000100800 */
[----:B------:R-:W3:Y:S04]  /*a370*/  LDL.LU R210, [R1+0x130] ;  /* 0x0001300001d27983 */ /* 0x000ee80000300800 */
[----:B------:R-:W3:Y:S01]  /*a380*/  LDL.LU R208, [R1+0x138] ;  /* 0x0001380001d07983 */ /* 0x000ee20000300800 */
[----:B------:R-:W-:-:S03]  /*a390*/  IADD3.X R5, R5, UR4, RZ, P0, !PT ;  /* 0x0000000405057c10 */ /* 0x000fc600087fe4ff */
[----:B------:R-:W3:Y:S04]  /*a3a0*/  LDL.LU R205, [R1+0x140] ;  /* 0x0001400001cd7983 */ /* 0x000ee80000300800 */
[----:B0-----:R-:W3:Y:S01]  /*a3b0*/  LDL.LU R206, [R1+0x148] ;  /* 0x0001480001ce7983 */ /* 0x001ee20000300800 */
[----:B------:R-:W-:Y:S02]  /*a3c0*/  IADD3 R169, P5, R169, UR17, RZ ;  /* 0x00000011a9a97c10 */ /* 0x000fe4000ffbe0ff */
[----:B------:R-:W-:-:S03]  /*a3d0*/  IADD3.X R167, R167, UR4, RZ, P3, !PT ;  /* 0x00000004a7a77c10 */ /* 0x000fc60009ffe4ff */
[----:B------:R-:W-:Y:S01]  /*a3e0*/  STL [R1+0xfc], R169 ;  /* 0x0000fca901007387 */ /* 0x000fe20000100800 */
[----:B------:R-:W-:-:S03]  /*a3f0*/  IADD3 R166, P3, R166, UR17, RZ ;  /* 0x00000011a6a67c10 */ /* 0x000fc6000ff7e0ff */
[----:B------:R-:W-:Y:S01]  /*a400*/  STL [R1+0xc8], R167 ;  /* 0x0000c8a701007387 */ /* 0x000fe20000100800 */
[----:B------:R-:W-:-:S03]  /*a410*/  IADD3.X R165, R165, UR4, RZ, P2, !PT ;  /* 0x00000004a5a57c10 */ /* 0x000fc600097fe4ff */
[----:B------:R-:W-:Y:S01]  /*a420*/  STL [R1+0x104], R166 ;  /* 0x000104a601007387 */ /* 0x000fe20000100800 */
[----:B------:R-:W-:-:S03]  /*a430*/  IADD3 R164, P2, R164, UR17, RZ ;  /* 0x00000011a4a47c10 */ /* 0x000fc6000ff5e0ff */
[----:B------:R-:W-:Y:S01]  /*a440*/  STL [R1+0xd0], R165 ;  /* 0x0000d0a501007387 */ /* 0x000fe20000100800 */
[----:B------:R-:W-:-:S03]  /*a450*/  IADD3.X R168, R168, UR4, RZ, P1, !PT ;  /* 0x00000004a8a87c10 */ /* 0x000fc60008ffe4ff */
[----:B------:R-:W-:Y:S04]  /*a460*/  STL [R1+0x10c], R164 ;  /* 0x00010ca401007387 */ /* 0x000fe80000100800 */
[----:B------:R0:W-:Y:S04]  /*a470*/  STL [R1+0xe0], R5 ;  /* 0x0000e00501007387 */ /* 0x0001e80000100800 */
[----:B------:R-:W-:Y:S04]  /*a480*/  STL [R1+0xd8], R168 ;  /* 0x0000d8a801007387 */ /* 0x000fe80000100800 */
[----:B0-----:R-:W2:Y:S01]  /*a490*/  LDL.LU R5, [R1+0x18c] ;  /* 0x00018c0001057983 */ /* 0x001ea20000300800 */
[----:B------:R-:W-:-:S02]  /*a4a0*/  IADD3 R192, P1, R192, UR17, RZ ;  /* 0x00000011c0c07c10 */ /* 0x000fc4000ff3e0ff */
[----:B------:R-:W-:Y:S02]  /*a4b0*/  IADD3 R189, P0, R189, UR17, RZ ;  /* 0x00000011bdbd7c10 */ /* 0x000fe4000ff1e0ff */
[----:B------:R-:W-:Y:S02]  /*a4c0*/  IADD3.X R188, R188, UR4, RZ, P4, !PT ;  /* 0x00000004bcbc7c10 */ /* 0x000fe4000a7fe4ff */
[----:B------:R-:W-:Y:S01]  /*a4d0*/  IADD3 R187, P4, R187, UR17, RZ ;  /* 0x00000011bbbb7c10 */ /* 0x000fe2000ff9e0ff */
[----:B------:R-:W-:Y:S01]  /*a4e0*/  STL [R1+0x114], R192 ;  /* 0x000114c001007387 */ /* 0x000fe20000100800 */
[----:B------:R-:W-:-:S03]  /*a4f0*/  IADD3.X R186, R186, UR4, RZ, P6, !PT ;  /* 0x00000004baba7c10 */ /* 0x000fc6000b7fe4ff */
[----:B------:R-:W-:Y:S01]  /*a500*/  STL [R1+0x11c], R189 ;  /* 0x00011cbd01007387 */ /* 0x000fe20000100800 */
[----:B------:R-:W-:-:S03]  /*a510*/  IADD3 R185, P6, R185, UR17, RZ ;  /* 0x00000011b9b97c10 */ /* 0x000fc6000ffde0ff */
[----:B------:R-:W-:Y:S01]  /*a520*/  STL [R1+0xe8], R188 ;  /* 0x0000e8bc01007387 */ /* 0x000fe20000100800 */
[----:B------:R-:W-:-:S03]  /*a530*/  IADD3.X R184, R184, UR4, RZ, P5, !PT ;  /* 0x00000004b8b87c10 */ /* 0x000fc6000affe4ff */
[----:B------:R-:W-:Y:S01]  /*a540*/  STL [R1+0x124], R187 ;  /* 0x000124bb01007387 */ /* 0x000fe20000100800 */
[----:B------:R-:W-:-:S03]  /*a550*/  IADD3 R20, P5, R20, UR17, RZ ;  /* 0x0000001114147c10 */ /* 0x000fc6000ffbe0ff */
[----:B------:R-:W-:Y:S04]  /*a560*/  STL [R1+0xf0], R186 ;  /* 0x0000f0ba01007387 */ /* 0x000fe80000100800 */
[----:B------:R-:W-:Y:S01]  /*a570*/  STL [R1+0x12c], R185 ;  /* 0x00012cb901007387 */ /* 0x000fe20000100800 */
[----:B------:R-:W-:Y:S02]  /*a580*/  IADD3.X R22, R22, UR4, RZ, P2, !PT ;  /* 0x0000000416167c10 */ /* 0x000fe400097fe4ff */
[----:B----4-:R-:W-:Y:S02]  /*a590*/  IADD3.X R2, R2, UR4, RZ, P3, !PT ;  /* 0x0000000402027c10 */ /* 0x010fe40009ffe4ff */
[----:B------:R-:W-:-:S03]  /*a5a0*/  IADD3 R21, P3, R21, UR17, RZ ;  /* 0x0000001115157c10 */ /* 0x000fc6000ff7e0ff */
[----:B------:R0:W-:Y:S04]  /*a5b0*/  STL [R1+0x100], R2 ;  /* 0x0001000201007387 */ /* 0x0001e80000100800 */
[----:B------:R-:W-:Y:S04]  /*a5c0*/  STL [R1+0xf8], R184 ;  /* 0x0000f8b801007387 */ /* 0x000fe80000100800 */
[----:B0-----:R-:W4:Y:S04]  /*a5d0*/  LDL.LU R2, [R1+0x188] ;  /* 0x0001880001027983 */ /* 0x001f280000300800 */
[----:B------:R-:W-:Y:S01]  /*a5e0*/  STL [R1+0x134], R20 ;  /* 0x0001341401007387 */ /* 0x000fe20000100800 */
[----:B--2---:R-:W-:-:S05]  /*a5f0*/  IADD3 R5, P2, R5, UR17, RZ ;  /* 0x0000001105057c10 */ /* 0x004fca000ff5e0ff */
[----:B------:R0:W-:Y:S04]  /*a600*/  STL [R1+0x144], R5 ;  /* 0x0001440501007387 */ /* 0x0001e80000100800 */
[----:B------:R-:W-:Y:S04]  /*a610*/  STL [R1+0x13c], R21 ;  /* 0x00013c1501007387 */ /* 0x000fe80000100800 */
[----:B0-----:R-:W2:Y:S01]  /*a620*/  LDL.LU R5, [R1+0x184] ;  /* 0x0001840001057983 */ /* 0x001ea20000300800 */
[----:B------:R-:W-:Y:S02]  /*a630*/  IADD3.X R23, R23, UR4, RZ, P1, !PT ;  /* 0x0000000417177c10 */ /* 0x000fe40008ffe4ff */
[----:B------:R-:W-:Y:S01]  /*a640*/  IADD3 R207, P1, R207, UR17, RZ ;  /* 0x00000011cfcf7c10 */ /* 0x000fe2000ff3e0ff */
[----:B------:R-:W-:Y:S01]  /*a650*/  STL [R1+0x108], R22 ;  /* 0x0001081601007387 */ /* 0x000fe20000100800 */
[----:B------:R-:W-:-:S02]  /*a660*/  IADD3.X R204, R204, UR4, RZ, P0, !PT ;  /* 0x00000004cccc7c10 */ /* 0x000fc400087fe4ff */
[----:B------:R-:W-:Y:S01]  /*a670*/  IADD3 R19, P0, R19, UR17, RZ ;  /* 0x0000001113137c10 */ /* 0x000fe2000ff1e0ff */
[----:B------:R-:W-:Y:S04]  /*a680*/  STL [R1+0x110], R23 ;  /* 0x0001101701007387 */ /* 0x000fe80000100800 */
[----:B------:R-:W-:Y:S01]  /*a690*/  STL [R1+0x14c], R207 ;  /* 0x00014ccf01007387 */ /* 0x000fe20000100800 */
[----:B----4-:R-:W-:-:S05]  /*a6a0*/  IADD3.X R2, R2, UR4, RZ, P4, !PT ;  /* 0x0000000402027c10 */ /* 0x010fca000a7fe4ff */
[----:B------:R0:W-:Y:S04]  /*a6b0*/  STL [R1+0x120], R2 ;  /* 0x0001200201007387 */ /* 0x0001e80000100800 */
[----:B------:R-:W-:Y:S04]  /*a6c0*/  STL [R1+0x118], R204 ;  /* 0x000118cc01007387 */ /* 0x000fe80000100800 */
[----:B0-----:R-:W4:Y:S04]  /*a6d0*/  LDL.LU R2, [R1+0x180] ;  /* 0x0001800001027983 */ /* 0x001f280000300800 */
[----:B------:R-:W-:Y:S01]  /*a6e0*/  STL [R1+0x154], R19 ;  /* 0x0001541301007387 */ /* 0x000fe20000100800 */
[----:B--2---:R-:W-:-:S05]  /*a6f0*/  IADD3.X R5, R5, UR4, RZ, P6, !PT ;  /* 0x0000000405057c10 */ /* 0x004fca000b7fe4ff */
[----:B------:R0:W-:Y:S04]  /*a700*/  STL [R1+0x128], R5 ;  /* 0x0001280501007387 */ /* 0x0001e80000100800 */
[----:B0-----:R-:W2:Y:S01]  /*a710*/  LDL.LU R5, [R1+0x17c] ;  /* 0x00017c0001057983 */ /* 0x001ea20000300800 */
[----:B------:R-:W-:Y:S01]  /*a720*/  UMOV UR26, UR10 ;  /* 0x0000000a001a7c82 */ /* 0x000fe20008000000 */
[----:B------:R-:W-:Y:S02]  /*a730*/  UMOV UR27, UR11 ;  /* 0x0000000b001b7c82 */ /* 0x000fe40008000000 */
[----:B------:R-:W-:Y:S01]  /*a740*/  QGMMA.64x128x32.F32.E5M2.E5M2 R24, gdesc[UR24], R24, gsb0 ;  /* 0x01e00000181879f3 */ /* 0x000fe20008003818 */
[----:B---3--:R-:W-:Y:S02]  /*a750*/  IADD3 R209, P4, R209, UR17, RZ ;  /* 0x00000011d1d17c10 */ /* 0x008fe4000ff9e0ff */
[----:B------:R-:W-:-:S02]  /*a760*/  IADD3.X R210, R210, UR4, RZ, P5, !PT ;  /* 0x00000004d2d27c10 */ /* 0x000fc4000affe4ff */
[----:B------:R-:W-:Y:S01]  /*a770*/  IADD3.X R208, R208, UR4, RZ, P3, !PT ;  /* 0x00000004d0d07c10 */ /* 0x000fe20009ffe4ff */
[----:B------:R-:W-:Y:S01]  /*a780*/  STL [R1+0x15c], R209 ;  /* 0x00015cd101007387 */ /* 0x000fe20000100800 */
[----:B------:R-:W-:Y:S02]  /*a790*/  IADD3.X R205, R205, UR4, RZ, P2, !PT ;  /* 0x00000004cdcd7c10 */ /* 0x000fe400097fe4ff */
[----:B------:R-:W-:Y:S01]  /*a7a0*/  IADD3.X R206, R206, UR4, RZ, P1, !PT ;  /* 0x00000004cece7c10 */ /* 0x000fe20008ffe4ff */
[----:B------:R-:W-:Y:S04]  /*a7b0*/  STL [R1+0x130], R210 ;  /* 0x000130d201007387 */ /* 0x000fe80000100800 */
[----:B------:R-:W-:Y:S01]  /*a7c0*/  STL [R1+0x138], R208 ;  /* 0x000138d001007387 */ /* 0x000fe20000100800 */
[----:B------:R-:W-:-:S05]  /*a7d0*/  VIADD R12, R12, 0xffffffff ;  /* 0xffffffff0c0c7836 */ /* 0x000fca0000000000 */
[----:B------:R-:W-:Y:S01]  /*a7e0*/  ISETP.NE.U32.AND P6, PT, R12, RZ, PT ;  /* 0x000000ff0c00720c */ /* 0x000fe20003fc5070 */
[----:B------:R-:W-:Y:S01]  /*a7f0*/  VIADD R4, R4, 0xffffffc0 ;  /* 0xffffffc004047836 */ /* 0x000fe20000000000 */
[----:B------:R-:W-:Y:S02]  /*a800*/  WARPGROUP.DEPBAR.LE gsb0, 0x0 ;  /* 0x00008000000079c5 */ /* 0x000fe40000010000 */
[----:B----4-:R-:W-:-:S05]  /*a810*/  IADD3.X R2, R2, UR4, RZ, P0, !PT ;  /* 0x0000000402027c10 */ /* 0x010fca00087fe4ff */
[----:B------:R0:W-:Y:S04]  /*a820*/  STL [R1+0x150], R2 ;  /* 0x0001500201007387 */ /* 0x0001e80000100800 */
[----:B------:R-:W-:Y:S04]  /*a830*/  STL [R1+0x140], R205 ;  /* 0x000140cd01007387 */ /* 0x000fe80000100800 */
[----:B0-----:R0:W5:Y:S04]  /*a840*/  LDL.LU R2, [R1+0x178] ;  /* 0x0001780001027983 */ /* 0x0011680000300800 */
[----:B------:R-:W-:Y:S01]  /*a850*/  STL [R1+0x148], R206 ;  /* 0x000148ce01007387 */ /* 0x000fe20000100800 */
[----:B--2---:R-:W-:-:S05]  /*a860*/  IADD3.X R5, R5, UR4, RZ, P4, !PT ;  /* 0x0000000405057c10 */ /* 0x004fca000a7fe4ff */
[----:B------:R1:W-:Y:S02]  /*a870*/  STL [R1+0x158], R5 ;  /* 0x0001580501007387 */ /* 0x0003e40000100800 */
[----:B-1----:R-:W1:Y:S02]  /*a880*/  S2R R5, SR_TID.X ;  /* 0x0000000000057919 */ /* 0x002e640000002100 */
[----:B-1----:R-:W-:Y:S01]  /*a890*/  LOP3.LUT R5, R5, 0x3f, RZ, 0xc0, !PT ;  /* 0x0000003f05057812 */ /* 0x002fe200078ec0ff */
[----:B0-----:R-:W-:Y:S06]  /*a8a0*/  @P6 BRA `(.L_x_2) ;  /* 0xffffffb000186947 */ /* 0x001fec000383ffff */
.L_x_1:
[----:B------:R-:W2:Y:S01]  /*a8b0*/  LDL.LU R19, [R1+0x174] ;  /* 0x0001740001137983 */ /* 0x000ea20000300800 */
[----:B------:R-:W-:Y:S01]  /*a8c0*/  ULDC.64 UR6, c[0x0][0x228] ;  /* 0x00008a0000067ab9 */ /* 0x000fe20000000a00 */
[----:B------:R-:W-:Y:S01]  /*a8d0*/  ULDC UR5, c[0x0][0x22c] ;  /* 0x00008b0000057ab9 */ /* 0x000fe20000000800 */
[----:B------:R-:W1:Y:S01]  /*a8e0*/  S2R R18, SR_TID.X ;  /* 0x0000000000127919 */ /* 0x000e620000002100 */
[----:B------:R-:W-:Y:S02]  /*a8f0*/  F2FP.SATFINITE.E5M2.F32.PACK_AB_MERGE_C R4, R89, R88, RZ ;  /* 0x000000585904723e */ /* 0x000fe400048060ff */
[----:B------:R-:W-:Y:S01]  /*a900*/  F2FP.SATFINITE.E5M2.F32.PACK_AB_MERGE_C R5, R91, R90, RZ ;  /* 0x0000005a5b05723e */ /* 0x000fe200048060ff */
[----:B0-----:R-:W3:Y:S01]  /*a910*/  LDL.LU R17, [R1+0x170] ;  /* 0x0001700001117983 */ /* 0x001ee20000300800 */
[----:B------:R-:W-:Y:S01]  /*a920*/  F2FP.SATFINITE.E5M2.F32.PACK_AB_MERGE_C R93, R93, R92, RZ ;  /* 0x0000005c5d5d723e */ /* 0x000fe200048060ff */
[C---:B-----5:R-:W-:Y:S01]  /*a930*/  VIADD R8, R2.reuse, 0x1 ;  /* 0x0000000102087836 */ /* 0x060fe20000000000 */
[----:B------:R-:W-:Y:S01]  /*a940*/  F2FP.SATFINITE.E5M2.F32.PACK_AB_MERGE_C R94, R95, R94, RZ ;  /* 0x0000005e5f5e723e */ /* 0x000fe200048060ff */
[----:B------:R-:W-:Y:S01]  /*a950*/  ULDC UR4, c[0x0][0x22c] ;  /* 0x00008b0000047ab9 */ /* 0x000fe20000000800 */
[----:B------:R-:W-:Y:S01]  /*a960*/  F2FP.SATFINITE.E5M2.F32.PACK_AB_MERGE_C R6, R25, R24, RZ ;  /* 0x000000181906723e */ /* 0x000fe200048060ff */
[----:B------:R-:W-:Y:S01]  /*a970*/  VIADD R9, R2, 0x3 ;  /* 0x0000000302097836 */ /* 0x000fe20000000000 */
[----:B------:R-:W-:-:S02]  /*a980*/  F2FP.SATFINITE.E5M2.F32.PACK_AB_MERGE_C R7, R27, R26, RZ ;  /* 0x0000001a1b07723e */ /* 0x000fc400048060ff */
[----:B------:R-:W-:Y:S02]  /*a990*/  F2FP.SATFINITE.E5M2.F32.PACK_AB_MERGE_C R29, R29, R28, RZ ;  /* 0x0000001c1d1d723e */ /* 0x000fe400048060ff */
[----:B------:R-:W-:Y:S02]  /*a9a0*/  F2FP.SATFINITE.E5M2.F32.PACK_AB_MERGE_C R30, R31, R30, RZ ;  /* 0x0000001e1f1e723e */ /* 0x000fe400048060ff */
[----:B------:R-:W-:Y:S02]  /*a9b0*/  F2FP.SATFINITE.E5M2.F32.PACK_AB_MERGE_C R39, R39, R38, RZ ;  /* 0x000000262727723e */ /* 0x000fe400048060ff */
[----:B------:R-:W-:Y:S02]  /*a9c0*/  PRMT R4, R4, 0x5410, R93 ;  /* 0x0000541004047816 */ /* 0x000fe4000000005d */
[----:B------:R-:W-:Y:S02]  /*a9d0*/  PRMT R5, R5, 0x5410, R94 ;  /* 0x0000541005057816 */ /* 0x000fe4000000005e */
[----:B------:R-:W-:-:S02]  /*a9e0*/  PRMT R6, R6, 0x5410, R29 ;  /* 0x0000541006067816 */ /* 0x000fc4000000001d */
[----:B------:R-:W-:Y:S02]  /*a9f0*/  PRMT R7, R7, 0x5410, R30 ;  /* 0x0000541007077816 */ /* 0x000fe4000000001e */
[----:B------:R-:W-:Y:S02]  /*aa00*/  F2FP.SATFINITE.E5M2.F32.PACK_AB_MERGE_C R98, R99, R98, RZ ;  /* 0x000000626362723e */ /* 0x000fe400048060ff */
[----:B------:R-:W-:Y:S02]  /*aa10*/  F2FP.SATFINITE.E5M2.F32.PACK_AB_MERGE_C R103, R103, R102, RZ ;  /* 0x000000666767723e */ /* 0x000fe400048060ff */
[----:B------:R-:W-:Y:S01]  /*aa20*/  F2FP.SATFINITE.E5M2.F32.PACK_AB_MERGE_C R32, R33, R32, RZ ;  /* 0x000000202120723e */ /* 0x000fe200048060ff */
[C---:B-1----:R-:W-:Y:S01]  /*aa30*/  IMAD.SHL.U32 R0, R18.reuse, 0x10, RZ ;  /* 0x0000001012007824 */ /* 0x042fe200078e00ff */
[----:B------:R-:W-:Y:S01]  /*aa40*/  F2FP.SATFINITE.E5M2.F32.PACK_AB_MERGE_C R34, R35, R34, RZ ;  /* 0x000000222322723e */ /* 0x000fe200048060ff */
[C---:B------:R-:W-:Y:S01]  /*aa50*/  IMAD.SHL.U32 R3, R18.reuse, 0x40, RZ ;  /* 0x0000004012037824 */ /* 0x040fe200078e00ff */
[----:B------:R-:W-:-:S02]  /*aa60*/  LOP3.LUT R18, R18, 0x7f, RZ, 0xc0, !PT ;  /* 0x0000007f12127812 */ /* 0x000fc400078ec0ff */
[----:B------:R-:W-:Y:S02]  /*aa70*/  LOP3.LUT R0, R0, 0xf0, RZ, 0xc0, !PT ;  /* 0x000000f000007812 */ /* 0x000fe400078ec0ff */
[----:B------:R-:W-:Y:S02]  /*aa80*/  LOP3.LUT R3, R3, 0x400, RZ, 0xc0, !PT ;  /* 0x0000040003037812 */ /* 0x000fe400078ec0ff */
[----:B------:R-:W-:Y:S02]  /*aa90*/  F2FP.SATFINITE.E5M2.F32.PACK_AB_MERGE_C R37, R37, R36, RZ ;  /* 0x000000242525723e */ /* 0x000fe400048060ff */
[----:B------:R-:W-:Y:S01]  /*aaa0*/  IADD3 R3, R3, UR12, R0 ;  /* 0x0000000c03037c10 */ /* 0x000fe2000fffe000 */
[----:B------:R-:W-:Y:S01]  /*aab0*/  VIADD R0, R2, 0x2 ;  /* 0x0000000202007836 */ /* 0x000fe20000000000 */
[----:B------:R-:W-:Y:S01]  /*aac0*/  LEA R20, R18, UR12, 0x4 ;  /* 0x0000000c12147c11 */ /* 0x000fe2000f8e20ff */
[----:B------:R-:W-:Y:S01]  /*aad0*/  BAR.SYNC.DEFER_BLOCKING 0x0 ;  /* 0x0000000000007b1d */ /* 0x000fe20000010000 */
[----:B------:R-:W-:-:S02]  /*aae0*/  F2FP.SATFINITE.E5M2.F32.PACK_AB_MERGE_C R96, R97, R96, RZ ;  /* 0x000000606160723e */ /* 0x000fc400048060ff */
[----:B------:R-:W-:Y:S02]  /*aaf0*/  PRMT R97, R98, 0x5410, R103 ;  /* 0x0000541062617816 */ /* 0x000fe40000000067 */
[----:B------:R-:W-:Y:S02]  /*ab00*/  PRMT R98, R32, 0x5410, R37 ;  /* 0x0000541020627816 */ /* 0x000fe40000000025 */
[----:B------:R-:W-:Y:S02]  /*ab10*/  PRMT R99, R34, 0x5410, R39 ;  /* 0x0000541022637816 */ /* 0x000fe40000000027 */
[----:B------:R-:W-:Y:S02]  /*ab20*/  F2FP.SATFINITE.E5M2.F32.PACK_AB_MERGE_C R101, R101, R100, RZ ;  /* 0x000000646565723e */ /* 0x000fe400048060ff */
[----:B------:R-:W-:Y:S02]  /*ab30*/  F2FP.SATFINITE.E5M2.F32.PACK_AB_MERGE_C R106, R107, R106, RZ ;  /* 0x0000006a6b6a723e */ /* 0x000fe400048060ff */
[----:B------:R-:W-:-:S02]  /*ab40*/  PRMT R96, R96, 0x5410, R101 ;  /* 0x0000541060607816 */ /* 0x000fc40000000065 */
[----:B------:R-:W-:Y:S02]  /*ab50*/  F2FP.SATFINITE.E5M2.F32.PACK_AB_MERGE_C R111, R111, R110, RZ ;  /* 0x0000006e6f6f723e */ /* 0x000fe400048060ff */
[----:B------:R-:W-:Y:S02]  /*ab60*/  F2FP.SATFINITE.E5M2.F32.PACK_AB_MERGE_C R104, R105, R104, RZ ;  /* 0x000000686968723e */ /* 0x000fe400048060ff */
[----:B------:R-:W-:Y:S02]  /*ab70*/  F2FP.SATFINITE.E5M2.F32.PACK_AB_MERGE_C R109, R109, R108, RZ ;  /* 0x0000006c6d6d723e */ /* 0x000fe400048060ff */
[----:B------:R-:W-:Y:S02]  /*ab80*/  F2FP.SATFINITE.E5M2.F32.PACK_AB_MERGE_C R40, R41, R40, RZ ;  /* 0x000000282928723e */ /* 0x000fe400048060ff */
[----:B------:R-:W-:Y:S02]  /*ab90*/  F2FP.SATFINITE.E5M2.F32.PACK_AB_MERGE_C R42, R43, R42, RZ ;  /* 0x0000002a2b2a723e */ /* 0x000fe400048060ff */
[----:B------:R-:W-:-:S02]  /*aba0*/  F2FP.SATFINITE.E5M2.F32.PACK_AB_MERGE_C R45, R45, R44, RZ ;  /* 0x0000002c2d2d723e */ /* 0x000fc400048060ff */
[----:B------:R-:W-:Y:S02]  /*abb0*/  F2FP.SATFINITE.E5M2.F32.PACK_AB_MERGE_C R47, R47, R46, RZ ;  /* 0x0000002e2f2f723e */ /* 0x000fe400048060ff */
[----:B------:R-:W-:Y:S02]  /*abc0*/  PRMT R105, R106, 0x5410, R111 ;  /* 0x000054106a697816 */ /* 0x000fe4000000006f */
[----:B------:R-:W-:Y:S02]  /*abd0*/  PRMT R104, R104, 0x5410, R109 ;  /* 0x0000541068687816 */ /* 0x000fe4000000006d */
[----:B------:R-:W-:Y:S02]  /*abe0*/  PRMT R106, R40, 0x5410, R45 ;  /* 0x00005410286a7816 */ /* 0x000fe4000000002d */
[----:B------:R-:W-:Y:S02]  /*abf0*/  PRMT R107, R42, 0x5410, R47 ;  /* 0x000054102a6b7816 */ /* 0x000fe4000000002f */
[----:B------:R-:W-:-:S02]  /*ac00*/  F2FP.SATFINITE.E5M2.F32.PACK_AB_MERGE_C R114, R115, R114, RZ ;  /* 0x000000727372723e */ /* 0x000fc400048060ff */
        /* <DEDUP_REMOVED lines=59> */
[----:B---3--:R-:W-:Y:S01]  /*afc0*/  ISETP.GE.AND P0, PT, R17, UR6, PT ;  /* 0x0000000611007c0c */ /* 0x008fe2000bf06270 */
[----:B------:R-:W-:-:S03]  /*afd0*/  ULDC UR6, c[0x0][0x248] ;  /* 0x0000920000067ab9 */ /* 0x000fc60000000800 */
[----:B------:R-:W-:Y:S01]  /*afe0*/  ISETP.LT.AND P4, PT, R0, UR5, !P0 ;  /* 0x0000000500007c0c */ /* 0x000fe2000c781270 */
[----:B------:R-:W-:Y:S01]  /*aff0*/  ULDC UR5, c[0x0][0x22c] ;  /* 0x00008b0000057ab9 */ /* 0x000fe20000000800 */
[----:B--2---:R-:W-:Y:S02]  /*b000*/  LOP3.LUT R0, R19, 0x300, RZ, 0xc0, !PT ;  /* 0x0000030013007812 */ /* 0x004fe400078ec0ff */
[----:B------:R-:W-:Y:S01]  /*b010*/  ISETP.LT.AND P2, PT, R8, UR4, !P0 ;  /* 0x0000000408007c0c */ /* 0x000fe2000c741270 */
[----:B------:R-:W-:Y:S01]  /*b020*/  VIADD R8, R2, 0x4 ;  /* 0x0000000402087836 */ /* 0x000fe20000000000 */
[----:B------:R-:W-:Y:S01]  /*b030*/  ULDC UR4, c[0x0][0x22c] ;  /* 0x00008b0000047ab9 */ /* 0x000fe20000000800 */
[----:B------:R-:W-:Y:S01]  /*b040*/  IMAD.IADD R38, R0, 0x1, R3 ;  /* 0x0000000100267824 */ /* 0x000fe200078e0203 */
[----:B------:R-:W-:Y:S01]  /*b050*/  ISETP.LT.AND P6, PT, R9, UR4, !P0 ;  /* 0x0000000409007c0c */ /* 0x000fe2000c7c1270 */
[----:B------:R-:W-:Y:S01]  /*b060*/  ULDC UR4, c[0x0][0x244] ;  /* 0x0000910000047ab9 */ /* 0x000fe20000000800 */
[----:B------:R-:W-:Y:S01]  /*b070*/  ISETP.LT.AND P5, PT, R8, UR5, !P0 ;  /* 0x0000000508007c0c */ /* 0x000fe2000c7a1270 */
[----:B------:R-:W-:Y:S01]  /*b080*/  IMAD R0, R17, UR4, RZ ;  /* 0x0000000411007c24 */ /* 0x000fe2000f8e02ff */
[----:B------:R-:W-:Y:S01]  /*b090*/  STSM.16.M88.4 [R38], R4 ;  /* 0x0000000426007844 */ /* 0x000fe20000000200 */
[----:B------:R-:W-:Y:S01]  /*b0a0*/  ULDC.64 UR4, c[0x0][0x220] ;  /* 0x0000880000047ab9 */ /* 0x000fe20000000a00 */
[----:B------:R-:W-:Y:S02]  /*b0b0*/  BAR.SYNC.DEFER_BLOCKING 0x0 ;  /* 0x0000000000007b1d */ /* 0x000fe40000010000 */
[----:B------:R-:W-:-:S02]  /*b0c0*/  IADD3 R3, P1, R0, UR4, RZ ;  /* 0x0000000400037c10 */ /* 0x000fc4000ff3e0ff */
[----:B------:R-:W-:Y:S02]  /*b0d0*/  ISETP.LT.AND P3, PT, R2, UR7, !P0 ;  /* 0x0000000702007c0c */ /* 0x000fe4000c761270 */
[----:B------:R-:W-:Y:S01]  /*b0e0*/  LEA.HI.X.SX32 R0, R0, UR5, 0x1, P1 ;  /* 0x0000000500007c11 */ /* 0x000fe200088f0eff */
[----:B------:R-:W-:Y:S01]  /*b0f0*/  ULDC UR4, c[0x0][0x248] ;  /* 0x0000920000047ab9 */ /* 0x000fe20000000800 */
[----:B------:R-:W-:Y:S01]  /*b100*/  ULDC UR5, c[0x0][0x22c] ;  /* 0x00008b0000057ab9 */ /* 0x000fe20000000800 */
[----:B------:R-:W-:Y:S01]  /*b110*/  IMAD R21, R2, UR4, RZ ;  /* 0x0000000402157c24 */ /* 0x000fe2000f8e02ff */
[----:B------:R-:W-:-:S03]  /*b120*/  ULDC UR7, c[0x0][0x22c] ;  /* 0x00008b0000077ab9 */ /* 0x000fc60000000800 */
[C---:B------:R-:W-:Y:S01]  /*b130*/  VIADD R37, R21.reuse, UR4 ;  /* 0x0000000415257c36 */ /* 0x040fe20008000000 */
[----:B------:R-:W-:-:S03]  /*b140*/  IADD3 R22, P1, R21, R3, RZ ;  /* 0x0000000315167210 */ /* 0x000fc60007f3e0ff */
[----:B------:R-:W-:Y:S01]  /*b150*/  VIADD R39, R37, UR4 ;  /* 0x0000000425277c36 */ /* 0x000fe20008000000 */
[----:B------:R-:W-:Y:S01]  /*b160*/  LEA.HI.X.SX32 R23, R21, R0, 0x1, P1 ;  /* 0x0000000015177211 */ /* 0x000fe200008f0eff */
[----:B------:R-:W-:Y:S01]  /*b170*/  VIADD R21, R2, 0x5 ;  /* 0x0000000502157836 */ /* 0x000fe20000000000 */
[----:B------:R-:W-:Y:S01]  /*b180*/  IADD3 R36, P1, R37, R3, RZ ;  /* 0x0000000325247210 */ /* 0x000fe20007f3e0ff */
[----:B------:R-:W-:-:S03]  /*b190*/  VIADD R40, R39, UR4 ;  /* 0x0000000427287c36 */ /* 0x000fc60008000000 */
[----:B------:R-:W-:Y:S01]  /*b1a0*/  LEA.HI.X.SX32 R37, R37, R0, 0x1, P1 ;  /* 0x0000000025257211 */ /* 0x000fe200008f0eff */
[----:B------:R-:W0:Y:S01]  /*b1b0*/  LDS.128 R32, [R20] ;  /* 0x0000000014207984 */ /* 0x000e220000000c00 */
[----:B------:R-:W-:Y:S06]  /*b1c0*/  BAR.SYNC.DEFER_BLOCKING 0x0 ;  /* 0x0000000000007b1d */ /* 0x000fec0000010000 */
[----:B------:R-:W-:Y:S02]  /*b1d0*/  STSM.16.M88.4 [R38], R96 ;  /* 0x0000006026007844 */ /* 0x000fe40000000200 */
[----:B------:R-:W-:Y:S01]  /*b1e0*/  BAR.SYNC.DEFER_BLOCKING 0x0 ;  /* 0x0000000000007b1d */ /* 0x000fe20000010000 */
[----:B0-----:R-:W-:-:S02]  /*b1f0*/  PRMT R41, R32, 0x7770, RZ ;  /* 0x0000777020297816 */ /* 0x001fc400000000ff */
[----:B------:R-:W-:Y:S02]  /*b200*/  PRMT R43, R32, 0x7771, RZ ;  /* 0x00007771202b7816 */ /* 0x000fe400000000ff */
[----:B------:R-:W-:Y:S01]  /*b210*/  PRMT R45, R33, 0x7770, RZ ;  /* 0x00007770212d7816 */ /* 0x000fe200000000ff */
[----:B------:R-:W0:Y:S02]  /*b220*/  LDS.128 R28, [R20] ;  /* 0x00000000141c7984 */ /* 0x000e240000000c00 */
[----:B------:R-:W-:Y:S06]  /*b230*/  BAR.SYNC.DEFER_BLOCKING 0x0 ;  /* 0x0000000000007b1d */ /* 0x000fec0000010000 */
[----:B------:R-:W-:Y:S02]  /*b240*/  STSM.16.M88.4 [R38], R104 ;  /* 0x0000006826007844 */ /* 0x000fe40000000200 */
[----:B------:R-:W-:Y:S06]  /*b250*/  BAR.SYNC.DEFER_BLOCKING 0x0 ;  /* 0x0000000000007b1d */ /* 0x000fec0000010000 */
[----:B------:R-:W1:Y:S02]  /*b260*/  LDS.128 R24, [R20] ;  /* 0x0000000014187984 */ /* 0x000e640000000c00 */
[----:B------:R-:W-:Y:S06]  /*b270*/  BAR.SYNC.DEFER_BLOCKING 0x0 ;  /* 0x0000000000007b1d */ /* 0x000fec0000010000 */
[----:B------:R-:W-:Y:S02]  /*b280*/  STSM.16.M88.4 [R38], R112 ;  /* 0x0000007026007844 */ /* 0x000fe40000000200 */
[----:B------:R-:W-:Y:S06]  /*b290*/  BAR.SYNC.DEFER_BLOCKING 0x0 ;  /* 0x0000000000007b1d */ /* 0x000fec0000010000 */
[----:B------:R-:W2:Y:S02]  /*b2a0*/  LDS.128 R12, [R20] ;  /* 0x00000000140c7984 */ /* 0x000ea40000000c00 */
[----:B------:R-:W-:Y:S06]  /*b2b0*/  BAR.SYNC.DEFER_BLOCKING 0x0 ;  /* 0x0000000000007b1d */ /* 0x000fec0000010000 */
[----:B------:R-:W-:Y:S02]  /*b2c0*/  STSM.16.M88.4 [R38], R120 ;  /* 0x0000007826007844 */ /* 0x000fe40000000200 */
[----:B------:R-:W-:Y:S06]  /*b2d0*/  BAR.SYNC.DEFER_BLOCKING 0x0 ;  /* 0x0000000000007b1d */ /* 0x000fec0000010000 */
[----:B------:R-:W3:Y:S02]  /*b2e0*/  LDS.128 R8, [R20] ;  /* 0x0000000014087984 */ /* 0x000ee40000000c00 */
[----:B------:R-:W-:Y:S06]  /*b2f0*/  BAR.SYNC.DEFER_BLOCKING 0x0 ;  /* 0x0000000000007b1d */ /* 0x000fec0000010000 */
[----:B------:R-:W-:Y:S02]  /*b300*/  STSM.16.M88.4 [R38], R128 ;  /* 0x0000008026007844 */ /* 0x000fe40000000200 */
[----:B------:R-:W-:Y:S06]  /*b310*/  BAR.SYNC.DEFER_BLOCKING 0x0 ;  /* 0x0000000000007b1d */ /* 0x000fec0000010000 */
[----:B------:R-:W4:Y:S02]  /*b320*/  LDS.128 R16, [R20] ;  /* 0x0000000014107984 */ /* 0x000f240000000c00 */
[----:B------:R-:W-:Y:S06]  /*b330*/  BAR.SYNC.DEFER_BLOCKING 0x0 ;  /* 0x0000000000007b1d */ /* 0x000fec0000010000 */
[----:B------:R-:W-:Y:S02]  /*b340*/  STSM.16.M88.4 [R38], R136 ;  /* 0x0000008826007844 */ /* 0x000fe40000000200 */
[----:B------:R-:W-:Y:S06]  /*b350*/  BAR.SYNC.DEFER_BLOCKING 0x0 ;  /* 0x0000000000007b1d */ /* 0x000fec0000010000 */
[----:B------:R-:W4:Y:S02]  /*b360*/  LDS.128 R4, [R20] ;  /* 0x0000000014047984 */ /* 0x000f240000000c00 */
[----:B------:R-:W-:Y:S06]  /*b370*/  BAR.SYNC.DEFER_BLOCKING 0x0 ;  /* 0x0000000000007b1d */ /* 0x000fec0000010000 */
[----:B------:R0:W-:Y:S02]  /*b380*/  STSM.16.M88.4 [R38], R144 ;  /* 0x0000009026007844 */ /* 0x0001e40000000200 */
[----:B------:R-:W-:Y:S01]  /*b390*/  BAR.SYNC.DEFER_BLOCKING 0x0 ;  /* 0x0000000000007b1d */ /* 0x000fe20000010000 */
[----:B0-----:R-:W-:-:S04]  /*b3a0*/  IADD3 R38, P1, R39, R3, RZ ;  /* 0x0000000327267210 */ /* 0x001fc80007f3e0ff */
[-C--:B------:R-:W-:Y:S01]  /*b3b0*/  LEA.HI.X.SX32 R39, R39, R0.reuse, 0x1, P1 ;  /* 0x0000000027277211 */ /* 0x080fe200008f0eff */
[----:B------:R0:W-:Y:S01]  /*b3c0*/  @P3 STG.E.U8 desc[UR14][R22.64], R41 ;  /* 0x0000002916003986 */ /* 0x0001e2000c10110e */
[----:B------:R-:W-:Y:S01]  /*b3d0*/  ISETP.LT.AND P3, PT, R21, UR5, !P0 ;  /* 0x0000000515007c0c */ /* 0x000fe2000c761270 */
[C---:B------:R-:W-:Y:S01]  /*b3e0*/  VIADD R21, R2.reuse, 0x6 ;  /* 0x0000000602157836 */ /* 0x040fe20000000000 */
[----:B------:R-:W-:Y:S01]  /*b3f0*/  ULDC UR5, c[0x0][0x22c] ;  /* 0x00008b0000057ab9 */ /* 0x000fe20000000800 */
[----:B------:R1:W-:Y:S03]  /*b400*/  @P2 STG.E.U8 desc[UR14][R36.64], R43 ;  /* 0x0000002b24002986 */ /* 0x0003e6000c10110e */
[----:B------:R-:W-:Y:S01]  /*b410*/  ISETP.LT.AND P2, PT, R21, UR5, !P0 ;  /* 0x0000000515007c0c */ /* 0x000fe2000c741270 */
[----:B------:R-:W-:Y:S01]  /*b420*/  VIADD R21, R2, 0x7 ;  /* 0x0000000702157836 */ /* 0x000fe20000000000 */
[----:B------:R-:W-:Y:S01]  /*b430*/  ULDC UR5, c[0x0][0x22c] ;  /* 0x00008b0000057ab9 */ /* 0x000fe20000000800 */
[----:B------:R2:W-:Y:S01]  /*b440*/  @P4 STG.E.U8 desc[UR14][R38.64], R45 ;  /* 0x0000002d26004986 */ /* 0x0005e2000c10110e */
[CC--:B0-----:R-:W-:Y:S01]  /*b450*/  IADD3 R22, P1, R40.reuse, R3.reuse, RZ ;  /* 0x0000000328167210 */ /* 0x0c1fe20007f3e0ff */
[----:B------:R-:W-:Y:S01]  /*b460*/  VIADD R41, R40, UR4 ;  /* 0x0000000428297c36 */ /* 0x000fe20008000000 */
[----:B------:R-:W-:Y:S01]  /*b470*/  ISETP.LT.AND P4, PT, R21, UR5, !P0 ;  /* 0x0000000515007c0c */ /* 0x000fe2000c781270 */
[----:B------:R-:W-:Y:S01]  /*b480*/  VIADD R21, R2, 0x8 ;  /* 0x0000000802157836 */ /* 0x000fe20000000000 */
[----:B------:R-:W-:Y:S01]  /*b490*/  LEA.HI.X.SX32 R23, R40, R0, 0x1, P1 ;  /* 0x0000000028177211 */ /* 0x000fe200008f0eff */
[----:B------:R-:W-:Y:S01]  /*b4a0*/  VIADD R40, R41, UR4 ;  /* 0x0000000429287c36 */ /* 0x000fe20008000000 */
[----:B-1----:R-:W-:Y:S01]  /*b4b0*/  PRMT R43, R33, 0x7771, RZ ;  /* 0x00007771212b7816 */ /* 0x002fe200000000ff */
[----:B------:R-:W-:Y:S01]  /*b4c0*/  ULDC UR5, c[0x0][0x22c] ;  /* 0x00008b0000057ab9 */ /* 0x000fe20000000800 */
[----:B------:R-:W-:-:S02]  /*b4d0*/  IADD3 R36, P1, R41, R3, RZ ;  /* 0x0000000329247210 */ /* 0x000fc40007f3e0ff */
[----:B--2---:R-:W-:Y:S01]  /*b4e0*/  PRMT R45, R34, 0x7770, RZ ;  /* 0x00007770222d7816 */ /* 0x004fe200000000ff */
[----:B------:R0:W-:Y:S01]  /*b4f0*/  @P6 STG.E.U8 desc[UR14][R22.64], R43 ;  /* 0x0000002b16006986 */ /* 0x0001e2000c10110e */
[----:B------:R-:W-:Y:S01]  /*b500*/  ISETP.LT.AND P6, PT, R21, UR5, !P0 ;  /* 0x0000000515007c0c */ /* 0x000fe2000c7c1270 */
[----:B------:R-:W-:Y:S01]  /*b510*/  VIADD R21, R2, 0x9 ;  /* 0x0000000902157836 */ /* 0x000fe20000000000 */
[-C--:B------:R-:W-:Y:S01]  /*b520*/  LEA.HI.X.SX32 R37, R41, R0.reuse, 0x1, P1 ;  /* 0x0000000029257211 */ /* 0x080fe200008f0eff */
[C---:B------:R-:W-:Y:S01]  /*b530*/  VIADD R41, R40.reuse, UR4 ;  /* 0x0000000428297c36 */ /* 0x040fe20008000000 */
[-C--:B------:R-:W-:Y:S01]  /*b540*/  IADD3 R38, P1, R40, R3.reuse, RZ ;  /* 0x0000000328267210 */ /* 0x080fe20007f3e0ff */
[----:B------:R-:W-:Y:S02]  /*b550*/  ULDC UR5, c[0x0][0x22c] ;  /* 0x00008b0000057ab9 */ /* 0x000fe40000000800 */
[----:B------:R1:W-:Y:S01]  /*b560*/  @P5 STG.E.U8 desc[UR14][R36.64], R45 ;  /* 0x0000002d24005986 */ /* 0x0003e2000c10110e */
[----:B------:R-:W-:Y:S01]  /*b570*/  ISETP.LT.AND P5, PT, R21, UR5, !P0 ;  /* 0x0000000515007c0c */ /* 0x000fe2000c7a1270 */
[----:B------:R-:W-:Y:S01]  /*b580*/  VIADD R21, R2, 0xa ;  /* 0x0000000a02157836 */ /* 0x000fe20000000000 */
[----:B------:R-:W-:Y:S01]  /*b590*/  LEA.HI.X.SX32 R39, R40, R0, 0x1, P1 ;  /* 0x0000000028277211 */ /* 0x000fe200008f0eff */
[C---:B------:R-:W-:Y:S01]  /*b5a0*/  VIADD R40, R41.reuse, UR4 ;  /* 0x0000000429287c36 */ /* 0x040fe20008000000 */
[----:B0-----:R-:W-:Y:S01]  /*b5b0*/  PRMT R43, R34, 0x7771, RZ ;  /* 0x00007771222b7816 */ /* 0x001fe200000000ff */
[----:B------:R-:W-:Y:S01]  /*b5c0*/  ULDC UR5, c[0x0][0x22c] ;  /* 0x00008b0000057ab9 */ /* 0x000fe20000000800 */
[----:B------:R-:W-:-:S03]  /*b5d0*/  IADD3 R22, P1, R41, R3, RZ ;  /* 0x0000000329167210 */ /* 0x000fc60007f3e0ff */
[----:B------:R0:W-:Y:S01]  /*b5e0*/  @P3 STG.E.U8 desc[UR14][R38.64], R43 ;  /* 0x0000002b26003986 */ /* 0x0001e2000c10110e */
[----:B------:R-:W-:Y:S01]  /*b5f0*/  ISETP.LT.AND P3, PT, R21, UR5, !P0 ;  /* 0x0000000515007c0c */ /* 0x000fe2000c761270 */
[----:B------:R-:W-:Y:S01]  /*b600*/  VIADD R21, R2, 0xb ;  /* 0x0000000b02157836 */ /* 0x000fe20000000000 */
[----:B------:R-:W-:Y:S01]  /*b610*/  LEA.HI.X.SX32 R23, R41, R0, 0x1, P1 ;  /* 0x0000000029177211 */ /* 0x000fe200008f0eff */
[C---:B------:R-:W-:Y:S01]  /*b620*/  VIADD R41, R40.reuse, UR4 ;  /* 0x0000000428297c36 */ /* 0x040fe20008000000 */
[----:B-1----:R-:W-:Y:S01]  /*b630*/  PRMT R45, R35, 0x7770, RZ ;  /* 0x00007770232d7816 */ /* 0x002fe200000000ff */
[----:B------:R-:W-:Y:S01]  /*b640*/  ULDC UR5, c[0x0][0x22c] ;  /* 0x00008b0000057ab9 */ /* 0x000fe20000000800 */
[----:B------:R-:W-:-:S03]  /*b650*/  IADD3 R36, P1, R40, R3, RZ ;  /* 0x0000000328247210 */ /* 0x000fc60007f3e0ff */
[----:B------:R1:W-:Y:S01]  /*b660*/  @P2 STG.E.U8 desc[UR14][R22.64], R45 ;  /* 0x0000002d16002986 */ /* 0x0003e2000c10110e */
[----:B------:R-:W-:Y:S01]  /*b670*/  ISETP.LT.AND P2, PT, R21, UR5, !P0 ;  /* 0x0000000515007c0c */ /* 0x000fe2000c741270 */
[----:B------:R-:W-:Y:S01]  /*b680*/  VIADD R21, R2, 0xc ;  /* 0x0000000c02157836 */ /* 0x000fe20000000000 */
[----:B------:R-:W-:Y:S01]  /*b690*/  LEA.HI.X.SX32 R37, R40, R0, 0x1, P1 ;  /* 0x0000000028257211 */ /* 0x000fe200008f0eff */
[----:B------:R-:W-:Y:S01]  /*b6a0*/  VIADD R40, R41, UR4 ;  /* 0x0000000429287c36 */ /* 0x000fe20008000000 */
[----:B0-----:R-:W-:Y:S01]  /*b6b0*/  PRMT R43, R35, 0x7771, RZ ;  /* 0x00007771232b7816 */ /* 0x001fe200000000ff */
[----:B------:R-:W-:Y:S01]  /*b6c0*/  ULDC UR5, c[0x0][0x22c] ;  /* 0x00008b0000057ab9 */ /* 0x000fe20000000800 */
[----:B------:R-:W-:-:S03]  /*b6d0*/  IADD3 R38, P1, R41, R3, RZ ;  /* 0x0000000329267210 */ /* 0x000fc60007f3e0ff */
[----:B------:R0:W-:Y:S01]  /*b6e0*/  @P4 STG.E.U8 desc[UR14][R36.64], R43 ;  /* 0x0000002b24004986 */ /* 0x0001e2000c10110e */
[----:B------:R-:W-:Y:S01]  /*b6f0*/  ISETP.LT.AND P4, PT, R21, UR5, !P0 ;  /* 0x0000000515007c0c */ /* 0x000fe2000c781270 */
[----:B------:R-:W-:Y:S01]  /*b700*/  VIADD R21, R2, 0xd ;  /* 0x0000000d02157836 */ /* 0x000fe20000000000 */
[----:B------:R-:W-:Y:S01]  /*b710*/  LEA.HI.X.SX32 R39, R41, R0, 0x1, P1 ;  /* 0x0000000029277211 */ /* 0x000fe200008f0eff */
[----:B------:R-:W-:Y:S01]  /*b720*/  VIADD R41, R40, UR4 ;  /* 0x0000000428297c36 */ /* 0x000fe20008000000 */
[----:B-1----:R-:W-:Y:S01]  /*b730*/  PRMT R45, R32, 0x7772, RZ ;  /* 0x00007772202d7816 */ /* 0x002fe200000000ff */
[----:B------:R-:W-:Y:S01]  /*b740*/  ULDC UR5, c[0x0][0x22c] ;  /* 0x00008b0000057ab9 */ /* 0x000fe20000000800 */
[----:B------:R-:W-:-:S03]  /*b750*/  IADD3 R22, P1, R40, R3, RZ ;  /* 0x0000000328167210 */ /* 0x000fc60007f3e0ff */
[----:B------:R1:W-:Y:S01]  /*b760*/  @P6 STG.E.U8 desc[UR14][R38.64], R45 ;  /* 0x0000002d26006986 */ /* 0x0003e2000c10110e */
[----:B------:R-:W-:Y:S01]  /*b770*/  ISETP.LT.AND P6, PT, R21, UR5, !P0 ;  /* 0x0000000515007c0c */ /* 0x000fe2000c7c1270 */
[----:B------:R-:W-:Y:S01]  /*b780*/  VIADD R21, R2, 0xe ;  /* 0x0000000e02157836 */ /* 0x000fe20000000000 */
[----:B------:R-:W-:Y:S01]  /*b790*/  LEA.HI.X.SX32 R23, R40, R0, 0x1, P1 ;  /* 0x0000000028177211 */ /* 0x000fe200008f0eff */
[----:B------:R-:W-:Y:S01]  /*b7a0*/  ULDC UR5, c[0x0][0x22c] ;  /* 0x00008b0000057ab9 */ /* 0x000fe20000000800 */
[----:B0-----:R-:W-:Y:S01]  /*b7b0*/  PRMT R43, R32, 0x7773, RZ ;  /* 0x00007773202b7816 */ /* 0x001fe200000000ff */
[C---:B------:R-:W-:Y:S01]  /*b7c0*/  VIADD R32, R41.reuse, UR4 ;  /* 0x0000000429207c36 */ /* 0x040fe20008000000 */
[----:B------:R-:W-:-:S03]  /*b7d0*/  IADD3 R36, P1, R41, R3, RZ ;  /* 0x0000000329247210 */ /* 0x000fc60007f3e0ff */
[----:B------:R0:W-:Y:S01]  /*b7e0*/  @P5 STG.E.U8 desc[UR14][R22.64], R43 ;  /* 0x0000002b16005986 */ /* 0x0001e2000c10110e */
[----:B------:R-:W-:Y:S01]  /*b7f0*/  LEA.HI.X.SX32 R37, R41, R0, 0x1, P1 ;  /* 0x0000000029257211 */ /* 0x000fe200008f0eff */
[----:B------:R-:W-:Y:S01]  /*b800*/  VIADD R40, R32, UR4 ;  /* 0x0000000420287c36 */ /* 0x000fe20008000000 */
[----:B------:R-:W-:Y:S01]  /*b810*/  ISETP.LT.AND P5, PT, R21, UR5, !P0 ;  /* 0x0000000515007c0c */ /* 0x000fe2000c7a1270 */
[----:B------:R-:W-:Y:S01]  /*b820*/  VIADD R21, R2, 0xf ;  /* 0x0000000f02157836 */ /* 0x000fe20000000000 */
[----:B------:R-:W-:Y:S01]  /*b830*/  PRMT R41, R33, 0x7772, RZ ;  /* 0x0000777221297816 */ /* 0x000fe200000000ff */
[----:B------:R-:W-:Y:S01]  /*b840*/  ULDC UR5, c[0x0][0x22c] ;  /* 0x00008b0000057ab9 */ /* 0x000fe20000000800 */
[----:B-1----:R-:W-:-:S03]  /*b850*/  IADD3 R38, P1, R32, R3, RZ ;  /* 0x0000000320267210 */ /* 0x002fc60007f3e0ff */
        /* <DEDUP_REMOVED lines=9> */
[----:B------:R-:W-:Y:S01]  /*b8f0*/  ISETP.LT.AND P2, PT, R21, UR5, !P0 ;  /* 0x0000000515007c0c */ /* 0x000fe2000c741270 */
[----:B------:R-:W-:Y:S01]  /*b900*/  VIADD R21, R2, 0x11 ;  /* 0x0000001102157836 */ /* 0x000fe20000000000 */
[----:B------:R-:W-:Y:S01]  /*b910*/  LEA.HI.X.SX32 R23, R40, R0, 0x1, P1 ;  /* 0x0000000028177211 */ /* 0x000fe200008f0eff */
[C---:B-1----:R-:W-:Y:S01]  /*b920*/  VIADD R37, R33.reuse, UR4 ;  /* 0x0000000421257c36 */ /* 0x042fe20008000000 */
[----:B------:R-:W-:Y:S01]  /*b930*/  PRMT R41, R34, 0x7772, RZ ;  /* 0x0000777222297816 */ /* 0x000fe200000000ff */
        /* <DEDUP_REMOVED lines=29> */
[-C--:B------:R-:W-:Y:S01]  /*bb10*/  LEA.HI.X.SX32 R33, R38, R0.reuse, 0x1, P1 ;  /* 0x0000000026217211 */ /* 0x080fe200008f0eff */
[C---:B-1----:R-:W-:Y:S01]  /*bb20*/  VIADD R36, R35.reuse, UR4 ;  /* 0x0000000423247c36 */ /* 0x042fe20008000000 */
[----:B------:R-:W-:Y:S01]  /*bb30*/  PRMT R41, R28, 0x7770, RZ ;  /* 0x000077701c297816 */ /* 0x000fe200000000ff */
[----:B------:R-:W-:Y:S01]  /*bb40*/  ULDC UR5, c[0x0][0x22c] ;  /* 0x00008b0000057ab9 */ /* 0x000fe20000000800 */
[----:B------:R-:W-:Y:S01]  /*bb50*/  IADD3 R34, P1, R35, R3, RZ ;  /* 0x0000000323227210 */ /* 0x000fe20007f3e0ff */
[----:B------:R-:W-:Y:S02]  /*bb60*/  VIADD R37, R36, UR4 ;  /* 0x0000000424257c36 */ /* 0x000fe40008000000 */
[----:B------:R1:W-:Y:S01]  /*bb70*/  @P2 STG.E.U8 desc[UR14][R32.64], R41 ;  /* 0x0000002920002986 */ /* 0x0003e2000c10110e */
[----:B------:R-:W-:Y:S01]  /*bb80*/  ISETP.LT.AND P2, PT, R21, UR5, !P0 ;  /* 0x0000000515007c0c */ /* 0x000fe2000c741270 */
[----:B------:R-:W-:Y:S01]  /*bb90*/  VIADD R21, R2, 0x16 ;  /* 0x0000001602157836 */ /* 0x000fe20000000000 */
[----:B------:R-:W-:Y:S01]  /*bba0*/  LEA.HI.X.SX32 R35, R35, R0, 0x1, P1 ;  /* 0x0000000023237211 */ /* 0x000fe200008f0eff */
[----:B------:R-:W-:Y:S01]  /*bbb0*/  ULDC UR5, c[0x0][0x22c] ;  /* 0x00008b0000057ab9 */ /* 0x000fe20000000800 */
[----:B0-----:R-:W-:-:S02]  /*bbc0*/  PRMT R39, R28, 0x7771, RZ ;  /* 0x000077711c277816 */ /* 0x001fc400000000ff */
        /* <DEDUP_REMOVED lines=60> */
[-C--:B------:R-:W-:Y:S01]  /*bf90*/  LEA.HI.X.SX32 R33, R37, R0.reuse, 0x1, P1 ;  /* 0x0000000025217211 */ /* 0x080fe200008f0eff */
[----:B------:R-:W-:Y:S01]  /*bfa0*/  ULDC UR5, c[0x0][0x22c] ;  /* 0x00008b0000057ab9 */ /* 0x000fe20000000800 */
[----:B0-----:R-:W-:Y:S01]  /*bfb0*/  PRMT R39, R28, 0x7773, RZ ;  /* 0x000077731c277816 */ /* 0x001fe200000000ff */
[C---:B------:R-:W-:Y:S01]  /*bfc0*/  VIADD R28, R36.reuse, UR4 ;  /* 0x00000004241c7c36 */ /* 0x040fe20008000000 */
[-C--:B------:R-:W-:Y:S02]  /*bfd0*/  IADD3 R34, P1, R36, R3.reuse, RZ ;  /* 0x0000000324227210 */ /* 0x080fe40007f3e0ff */
[----:B------:R-:W-:Y:S01]  /*bfe0*/  PRMT R37, R29, 0x7772, RZ ;  /* 0x000077721d257816 */ /* 0x000fe200000000ff */
[----:B------:R0:W-:Y:S01]  /*bff0*/  @P3 STG.E.U8 desc[UR14][R32.64], R39 ;  /* 0x0000002720003986 */ /* 0x0001e2000c10110e */
[----:B------:R-:W-:Y:S01]  /*c000*/  ISETP.LT.AND P3, PT, R21, UR5, !P0 ;  /* 0x0000000515007c0c */ /* 0x000fe2000c761270 */
[----:B------:R-:W-:Y:S01]  /*c010*/  VIADD R21, R2, 0x1f ;  /* 0x0000001f02157836 */ /* 0x000fe20000000000 */
[----:B------:R-:W-:Y:S01]  /*c020*/  LEA.HI.X.SX32 R35, R36, R0, 0x1, P1 ;  /* 0x0000000024237211 */ /* 0x000fe200008f0eff */
[C---:B------:R-:W-:Y:S01]  /*c030*/  VIADD R36, R28.reuse, UR4 ;  /* 0x000000041c247c36 */ /* 0x040fe20008000000 */
[----:B-1----:R-:W-:Y:S01]  /*c040*/  IADD3 R22, P1, R28, R3, RZ ;  /* 0x000000031c167210 */ /* 0x002fe20007f3e0ff */
[----:B------:R-:W-:-:S02]  /*c050*/  ULDC UR5, c[0x0][0x22c] ;  /* 0x00008b0000057ab9 */ /* 0x000fc40000000800 */
[----:B------:R1:W-:Y:S01]  /*c060*/  @P2 STG.E.U8 desc[UR14][R34.64], R37 ;  /* 0x0000002522002986 */ /* 0x0003e2000c10110e */
[----:B------:R-:W-:Y:S01]  /*c070*/  ISETP.LT.AND P2, PT, R21, UR5, !P0 ;  /* 0x0000000515007c0c */ /* 0x000fe2000c741270 */
[----:B------:R-:W-:Y:S01]  /*c080*/  VIADD R21, R2, 0x20 ;  /* 0x0000002002157836 */ /* 0x000fe20000000000 */
[----:B------:R-:W-:Y:S01]  /*c090*/  LEA.HI.X.SX32 R23, R28, R0, 0x1, P1 ;  /* 0x000000001c177211 */ /* 0x000fe200008f0eff */
[C---:B0-----:R-:W-:Y:S01]  /*c0a0*/  VIADD R33, R36.reuse, UR4 ;  /* 0x0000000424217c36 */ /* 0x041fe20008000000 */
[----:B------:R-:W-:Y:S01]  /*c0b0*/  PRMT R39, R29, 0x7773, RZ ;  /* 0x000077731d277816 */ /* 0x000fe200000000ff */
[----:B------:R-:W-:Y:S01]  /*c0c0*/  ULDC UR5, c[0x0][0x22c] ;  /* 0x00008b0000057ab9 */ /* 0x000fe20000000800 */
[----:B------:R-:W-:-:S03]  /*c0d0*/  IADD3 R28, P1, R36, R3, RZ ;  /* 0x00000003241c7210 */ /* 0x000fc60007f3e0ff */
[----:B------:R0:W-:Y:S01]  /*c0e0*/  @P4 STG.E.U8 desc[UR14][R22.64], R39 ;  /* 0x0000002716004986 */ /* 0x0001e2000c10110e */
[----:B------:R-:W-:Y:S01]  /*c0f0*/  ISETP.LT.AND P4, PT, R21, UR5, !P0 ;  /* 0x0000000515007c0c */ /* 0x000fe2000c781270 */
[----:B------:R-:W-:Y:S01]  /*c100*/  VIADD R21, R2, 0x21 ;  /* 0x0000002102157836 */ /* 0x000fe20000000000 */
[-C--:B------:R-:W-:Y:S01]  /*c110*/  LEA.HI.X.SX32 R29, R36, R0.reuse, 0x1, P1 ;  /* 0x00000000241d7211 */ /* 0x080fe200008f0eff */
[C---:B-1----:R-:W-:Y:S01]  /*c120*/  VIADD R34, R33.reuse, UR4 ;  /* 0x0000000421227c36 */ /* 0x042fe20008000000 */
[C---:B------:R-:W-:Y:S01]  /*c130*/  PRMT R37, R30.reuse, 0x7772, RZ ;  /* 0x000077721e257816 */ /* 0x040fe200000000ff */
[----:B------:R-:W-:Y:S01]  /*c140*/  ULDC UR5, c[0x0][0x22c] ;  /* 0x00008b0000057ab9 */ /* 0x000fe20000000800 */
[-C--:B------:R-:W-:Y:S02]  /*c150*/  IADD3 R32, P1, R33, R3.reuse, RZ ;  /* 0x0000000321207210 */ /* 0x080fe40007f3e0ff */
[----:B------:R-:W-:Y:S01]  /*c160*/  PRMT R35, R30, 0x7773, RZ ;  /* 0x000077731e237816 */ /* 0x000fe200000000ff */
[----:B------:R1:W-:Y:S01]  /*c170*/  @P6 STG.E.U8 desc[UR14][R28.64], R37 ;  /* 0x000000251c006986 */ /* 0x0003e2000c10110e */
[----:B------:R-:W-:Y:S01]  /*c180*/  ISETP.LT.AND P6, PT, R21, UR5, !P0 ;  /* 0x0000000515007c0c */ /* 0x000fe2000c7c1270 */
[----:B------:R-:W-:Y:S01]  /*c190*/  VIADD R21, R2, 0x22 ;  /* 0x0000002202157836 */ /* 0x000fe20000000000 */
[----:B------:R-:W-:Y:S01]  /*c1a0*/  LEA.HI.X.SX32 R33, R33, R0, 0x1, P1 ;  /* 0x0000000021217211 */ /* 0x000fe200008f0eff */
[C---:B------:R-:W-:Y:S01]  /*c1b0*/  VIADD R30, R34.reuse, UR4 ;  /* 0x00000004221e7c36 */ /* 0x040fe20008000000 */
[----:B0-----:R-:W-:Y:S01]  /*c1c0*/  IADD3 R22, P1, R34, R3, RZ ;  /* 0x0000000322167210 */ /* 0x001fe20007f3e0ff */
[----:B------:R-:W-:-:S02]  /*c1d0*/  ULDC UR5, c[0x0][0x22c] ;  /* 0x00008b0000057ab9 */ /* 0x000fc40000000800 */
        /* <DEDUP_REMOVED lines=12> */
[C---:B0-----:R-:W-:Y:S01]  /*c2a0*/  VIADD R32, R34.reuse, UR4 ;  /* 0x0000000422207c36 */ /* 0x041fe20008000000 */
        /* <DEDUP_REMOVED lines=9> */
[----:B-1----:R-:W-:-:S02]  /*c340*/  PRMT R37, R24, 0x7770, RZ ;  /* 0x0000777018257816 */ /* 0x002fc400000000ff */
        /* <DEDUP_REMOVED lines=109> */
[C---:B------:R-:W-:Y:S01]  /*ca20*/  VIADD R30, R26.reuse, UR4 ;  /* 0x000000041a1e7c36 */ /* 0x040fe20008000000 */
[C---:B-1----:R-:W-:Y:S01]  /*ca30*/  PRMT R33, R27.reuse, 0x7772, RZ ;  /* 0x000077721b217816 */ /* 0x042fe200000000ff */
        /* <DEDUP_REMOVED lines=78> */
[----:B------:R-:W-:Y:S01]  /*cf20*/  ULDC UR5, c[0x0][0x22c] ;  /* 0x00008b0000057ab9 */ /* 0x000fe20000000800 */
[----:B-1----:R-:W-:Y:S02]  /*cf30*/  PRMT R33, R12, 0x7772, RZ ;  /* 0x000077720c217816 */ /* 0x002fe400000000ff */
[----:B------:R-:W-:-:S03]  /*cf40*/  IADD3 R22, P1, R29, R3, RZ ;  /* 0x000000031d167210 */ /* 0x000fc60007f3e0ff */
[----:B------:R1:W-:Y:S01]  /*cf50*/  @P2 STG.E.U8 desc[UR14][R24.64], R33 ;  /* 0x0000002118002986 */ /* 0x0003e2000c10110e */
[----:B------:R-:W-:Y:S01]  /*cf60*/  ISETP.LT.AND P2, PT, R21, UR5, !P0 ;  /* 0x0000000515007c0c */ /* 0x000fe2000c741270 */
[C---:B------:R-:W-:Y:S01]  /*cf70*/  VIADD R21, R29.reuse, UR4 ;  /* 0x000000041d157c36 */ /* 0x040fe20008000000 */
[-C--:B------:R-:W-:Y:S01]  /*cf80*/  LEA.HI.X.SX32 R23, R29, R0.reuse, 0x1, P1 ;  /* 0x000000001d177211 */ /* 0x080fe200008f0eff */
[----:B------:R-:W-:Y:S01]  /*cf90*/  ULDC UR5, c[0x0][0x22c] ;  /* 0x00008b0000057ab9 */ /* 0x000fe20000000800 */
[----:B0-----:R-:W-:Y:S01]  /*cfa0*/  PRMT R31, R12, 0x7773, RZ ;  /* 0x000077730c1f7816 */ /* 0x001fe200000000ff */
[----:B------:R-:W-:Y:S01]  /*cfb0*/  VIADD R12, R2, 0x3e ;  /* 0x0000003e020c7836 */ /* 0x000fe20000000000 */
[CC--:B------:R-:W-:Y:S01]  /*cfc0*/  IADD3 R26, P1, R21.reuse, R3.reuse, RZ ;  /* 0x00000003151a7210 */ /* 0x0c0fe20007f3e0ff */
[----:B------:R-:W-:Y:S01]  /*cfd0*/  VIADD R28, R21, UR4 ;  /* 0x00000004151c7c36 */ /* 0x000fe20008000000 */
[----:B------:R-:W-:Y:S01]  /*cfe0*/  PRMT R29, R13, 0x7772, RZ ;  /* 0x000077720d1d7816 */ /* 0x000fe200000000ff */
[----:B------:R0:W-:Y:S01]  /*cff0*/  @P4 STG.E.U8 desc[UR14][R22.64], R31 ;  /* 0x0000001f16004986 */ /* 0x0001e2000c10110e */
[-C--:B------:R-:W-:Y:S01]  /*d000*/  LEA.HI.X.SX32 R27, R21, R0.reuse, 0x1, P1 ;  /* 0x00000000151b7211 */ /* 0x080fe200008f0eff */
[----:B------:R-:W-:Y:S01]  /*d010*/  VIADD R21, R28, UR4 ;  /* 0x000000041c157c36 */ /* 0x000fe20008000000 */
[----:B------:R-:W-:Y:S01]  /*d020*/  ISETP.LT.AND P4, PT, R12, UR5, !P0 ;  /* 0x000000050c007c0c */ /* 0x000fe2000c781270 */
[----:B------:R-:W-:Y:S01]  /*d030*/  VIADD R12, R2, 0x3f ;  /* 0x0000003f020c7836 */ /* 0x000fe20000000000 */
[C---:B-1----:R-:W-:Y:S01]  /*d040*/  IADD3 R24, P1, R28.reuse, R3, RZ ;  /* 0x000000031c187210 */ /* 0x042fe20007f3e0ff */
[----:B------:R-:W-:Y:S01]  /*d050*/  ULDC UR5, c[0x0][0x22c] ;  /* 0x00008b0000057ab9 */ /* 0x000fe20000000800 */
[----:B------:R1:W-:Y:S02]  /*d060*/  @P6 STG.E.U8 desc[UR14][R26.64], R29 ;  /* 0x0000001d1a006986 */ /* 0x0003e4000c10110e */
[----:B------:R-:W-:-:S02]  /*d070*/  LEA.HI.X.SX32 R25, R28, R0, 0x1, P1 ;  /* 0x000000001c197211 */ /* 0x000fc400008f0eff */
[----:B------:R-:W-:Y:S01]  /*d080*/  ISETP.LT.AND P6, PT, R12, UR5, !P0 ;  /* 0x000000050c007c0c */ /* 0x000fe2000c7c1270 */
[----:B------:R-:W-:Y:S01]  /*d090*/  ULDC UR5, c[0x0][0x22c] ;  /* 0x00008b0000057ab9 */ /* 0x000fe20000000800 */
[----:B0-----:R-:W-:Y:S01]  /*d0a0*/  PRMT R31, R13, 0x7773, RZ ;  /* 0x000077730d1f7816 */ /* 0x001fe200000000ff */
[C---:B------:R-:W-:Y:S01]  /*d0b0*/  VIADD R13, R2.reuse, 0x40 ;  /* 0x00000040020d7836 */ /* 0x040fe20000000000 */
[C---:B------:R-:W-:Y:S01]  /*d0c0*/  IADD3 R12, P1, R21.reuse, R3, RZ ;  /* 0x00000003150c7210 */ /* 0x040fe20007f3e0ff */
[----:B------:R-:W-:Y:S02]  /*d0d0*/  VIADD R23, R21, UR4 ;  /* 0x0000000415177c36 */ /* 0x000fe40008000000 */
[----:B------:R0:W-:Y:S01]  /*d0e0*/  @P5 STG.E.U8 desc[UR14][R24.64], R31 ;  /* 0x0000001f18005986 */ /* 0x0001e2000c10110e */
[----:B------:R-:W-:Y:S01]  /*d0f0*/  ISETP.LT.AND P5, PT, R13, UR5, !P0 ;  /* 0x000000050d007c0c */ /* 0x000fe2000c7a1270 */
[----:B------:R-:W-:Y:S01]  /*d100*/  ULDC UR5, c[0x0][0x22c] ;  /* 0x00008b0000057ab9 */ /* 0x000fe20000000800 */
[----:B------:R-:W-:Y:S01]  /*d110*/  LEA.HI.X.SX32 R13, R21, R0, 0x1, P1 ;  /* 0x00000000150d7211 */ /* 0x000fe200008f0eff */
[----:B------:R-:W-:Y:S01]  /*d120*/  VIADD R21, R2, 0x41 ;  /* 0x0000004102157836 */ /* 0x000fe20000000000 */
[----:B-1----:R-:W-:-:S02]  /*d130*/  PRMT R29, R14, 0x7772, RZ ;  /* 0x000077720e1d7816 */ /* 0x002fc400000000ff */
[-C--:B------:R-:W-:Y:S02]  /*d140*/  IADD3 R22, P1, R23, R3.reuse, RZ ;  /* 0x0000000317167210 */ /* 0x080fe40007f3e0ff */
[----:B------:R-:W-:Y:S01]  /*d150*/  PRMT R27, R14, 0x7773, RZ ;  /* 0x000077730e1b7816 */ /* 0x000fe200000000ff */
[----:B------:R1:W-:Y:S01]  /*d160*/  @P3 STG.E.U8 desc[UR14][R12.64], R29 ;  /* 0x0000001d0c003986 */ /* 0x0003e2000c10110e */
[----:B------:R-:W-:Y:S01]  /*d170*/  ISETP.LT.AND P3, PT, R21, UR5, !P0 ;  /* 0x0000000515007c0c */ /* 0x000fe2000c761270 */
[C---:B------:R-:W-:Y:S01]  /*d180*/  VIADD R21, R23.reuse, UR4 ;  /* 0x0000000417157c36 */ /* 0x040fe20008000000 */
[-C--:B------:R-:W-:Y:S01]  /*d190*/  LEA.HI.X.SX32 R23, R23, R0.reuse, 0x1, P1 ;  /* 0x0000000017177211 */ /* 0x080fe200008f0eff */
[----:B------:R-:W-:Y:S01]  /*d1a0*/  VIADD R14, R2, 0x42 ;  /* 0x00000042020e7836 */ /* 0x000fe20000000000 */
[----:B------:R-:W-:Y:S02]  /*d1b0*/  ULDC UR5, c[0x0][0x22c] ;  /* 0x00008b0000057ab9 */ /* 0x000fe40000000800 */
[CC--:B0-----:R-:W-:Y:S01]  /*d1c0*/  IADD3 R24, P1, R21.reuse, R3.reuse, RZ ;  /* 0x0000000315187210 */ /* 0x0c1fe20007f3e0ff */
[----:B------:R0:W-:Y:S01]  /*d1d0*/  @P2 STG.E.U8 desc[UR14][R22.64], R27 ;  /* 0x0000001b16002986 */ /* 0x0001e2000c10110e */
[----:B------:R-:W-:Y:S01]  /*d1e0*/  ISETP.LT.AND P2, PT, R14, UR5, !P0 ;  /* 0x000000050e007c0c */ /* 0x000fe2000c741270 */
[C---:B------:R-:W-:Y:S01]  /*d1f0*/  VIADD R14, R21.reuse, UR4 ;  /* 0x00000004150e7c36 */ /* 0x040fe20008000000 */
[----:B------:R-:W-:Y:S01]  /*d200*/  LEA.HI.X.SX32 R25, R21, R0, 0x1, P1 ;  /* 0x0000000015197211 */ /* 0x000fe200008f0eff */
[----:B-1----:R-:W-:Y:S01]  /*d210*/  VIADD R13, R2, 0x43 ;  /* 0x00000043020d7836 */ /* 0x002fe20000000000 */
[----:B------:R-:W-:Y:S01]  /*d220*/  PRMT R29, R15, 0x7772, RZ ;  /* 0x000077720f1d7816 */ /* 0x000fe200000000ff */
[----:B------:R-:W-:Y:S01]  /*d230*/  ULDC UR5, c[0x0][0x22c] ;  /* 0x00008b0000057ab9 */ /* 0x000fe20000000800 */
[C---:B------:R-:W-:Y:S01]  /*d240*/  IADD3 R12, P1, R14.reuse, R3, RZ ;  /* 0x000000030e0c7210 */ /* 0x040fe20007f3e0ff */
[----:B------:R-:W-:-:S02]  /*d250*/  VIADD R21, R14, UR4 ;  /* 0x000000040e157c36 */ /* 0x000fc40008000000 */
[----:B------:R3:W-:Y:S01]  /*d260*/  @P4 STG.E.U8 desc[UR14][R24.64], R29 ;  /* 0x0000001d18004986 */ /* 0x0007e2000c10110e */
[----:B------:R-:W-:Y:S01]  /*d270*/  ISETP.LT.AND P4, PT, R13, UR5, !P0 ;  /* 0x000000050d007c0c */ /* 0x000fe2000c781270 */
[----:B------:R-:W-:Y:S01]  /*d280*/  ULDC UR5, c[0x0][0x22c] ;  /* 0x00008b0000057ab9 */ /* 0x000fe20000000800 */
[----:B------:R-:W-:Y:S01]  /*d290*/  LEA.HI.X.SX32 R13, R14, R0, 0x1, P1 ;  /* 0x000000000e0d7211 */ /* 0x000fe200008f0eff */
[----:B0-----:R-:W-:Y:S01]  /*d2a0*/  VIADD R23, R21, UR4 ;  /* 0x0000000415177c36 */ /* 0x001fe20008000000 */
[----:B------:R-:W-:Y:S01]  /*d2b0*/  PRMT R27, R15, 0x7773, RZ ;  /* 0x000077730f1b7816 */ /* 0x000fe200000000ff */
[----:B------:R-:W-:Y:S01]  /*d2c0*/  VIADD R15, R2, 0x44 ;  /* 0x00000044020f7836 */ /* 0x000fe20000000000 */
[----:B------:R-:W-:-:S03]  /*d2d0*/  IADD3 R14, P1, R21, R3, RZ ;  /* 0x00000003150e7210 */ /* 0x000fc60007f3e0ff */
[----:B------:R0:W-:Y:S01]  /*d2e0*/  @P6 STG.E.U8 desc[UR14][R12.64], R27 ;  /* 0x0000001b0c006986 */ /* 0x0001e2000c10110e */
[----:B------:R-:W-:Y:S01]  /*d2f0*/  ISETP.LT.AND P6, PT, R15, UR5, !P0 ;  /* 0x000000050f007c0c */ /* 0x000fe2000c7c1270 */
[----:B------:R-:W-:Y:S01]  /*d300*/  ULDC UR5, c[0x0][0x22c] ;  /* 0x00008b0000057ab9 */ /* 0x000fe20000000800 */
[-C--:B------:R-:W-:Y:S01]  /*d310*/  LEA.HI.X.SX32 R15, R21, R0.reuse, 0x1, P1 ;  /* 0x00000000150f7211 */ /* 0x080fe200008f0eff */
[----:B------:R-:W-:Y:S01]  /*d320*/  VIADD R21, R2, 0x45 ;  /* 0x0000004502157836 */ /* 0x000fe20000000000 */
[C---:B---3--:R-:W-:Y:S02]  /*d330*/  PRMT R25, R8.reuse, 0x7770, RZ ;  /* 0x0000777008197816 */ /* 0x048fe400000000ff */
[-C--:B------:R-:W-:Y:S02]  /*d340*/  IADD3 R22, P1, R23, R3.reuse, RZ ;  /* 0x0000000317167210 */ /* 0x080fe40007f3e0ff */
[----:B------:R-:W-:Y:S01]  /*d350*/  PRMT R29, R8, 0x7771, RZ ;  /* 0x00007771081d7816 */ /* 0x000fe200000000ff */
[----:B------:R1:W-:Y:S01]  /*d360*/  @P5 STG.E.U8 desc[UR14][R14.64], R25 ;  /* 0x000000190e005986 */ /* 0x0003e2000c10110e */
[----:B------:R-:W-:Y:S01]  /*d370*/  ISETP.LT.AND P5, PT, R21, UR5, !P0 ;  /* 0x0000000515007c0c */ /* 0x000fe2000c7a1270 */
[C---:B------:R-:W-:Y:S01]  /*d380*/  VIADD R21, R23.reuse, UR4 ;  /* 0x0000000417157c36 */ /* 0x040fe20008000000 */
[-C--:B------:R-:W-:Y:S01]  /*d390*/  LEA.HI.X.SX32 R23, R23, R0.reuse, 0x1, P1 ;  /* 0x0000000017177211 */ /* 0x080fe200008f0eff */
[C---:B0-----:R-:W-:Y:S01]  /*d3a0*/  VIADD R13, R2.reuse, 0x46 ;  /* 0x00000046020d7836 */ /* 0x041fe20000000000 */
[----:B------:R-:W-:Y:S01]  /*d3b0*/  ULDC UR5, c[0x0][0x22c] ;  /* 0x00008b0000057ab9 */ /* 0x000fe20000000800 */
[C---:B------:R-:W-:Y:S01]  /*d3c0*/  VIADD R24, R21.reuse, UR4 ;  /* 0x0000000415187c36 */ /* 0x040fe20008000000 */
[-C--:B------:R-:W-:Y:S01]  /*d3d0*/  IADD3 R12, P1, R21, R3.reuse, RZ ;  /* 0x00000003150c7210 */ /* 0x080fe20007f3e0ff */
[----:B------:R0:W-:Y:S01]  /*d3e0*/  @P3 STG.E.U8 desc[UR14][R22.64], R29 ;  /* 0x0000001d16003986 */ /* 0x0001e2000c10110e */
[----:B------:R-:W-:Y:S01]  /*d3f0*/  ISETP.LT.AND P3, PT, R13, UR5, !P0 ;  /* 0x000000050d007c0c */ /* 0x000fe2000c761270 */
[----:B------:R-:W-:Y:S01]  /*d400*/  ULDC UR5, c[0x0][0x22c] ;  /* 0x00008b0000057ab9 */ /* 0x000fe20000000800 */
[----:B------:R-:W-:Y:S01]  /*d410*/  LEA.HI.X.SX32 R13, R21, R0, 0x1, P1 ;  /* 0x00000000150d7211 */ /* 0x000fe200008f0eff */
[----:B-1----:R-:W-:Y:S01]  /*d420*/  VIADD R15, R2, 0x47 ;  /* 0x00000047020f7836 */ /* 0x002fe20000000000 */
[----:B------:R-:W-:Y:S01]  /*d430*/  PRMT R27, R9, 0x7770, RZ ;  /* 0x00007770091b7816 */ /* 0x000fe200000000ff */
[C---:B------:R-:W-:Y:S01]  /*d440*/  VIADD R25, R24.reuse, UR4 ;  /* 0x0000000418197c36 */ /* 0x040fe20008000000 */
[----:B------:R-:W-:Y:S01]  /*d450*/  IADD3 R14, P1, R24, R3, RZ ;  /* 0x00000003180e7210 */ /* 0x000fe20007f3e0ff */
[----:B------:R-:W-:-:S02]  /*d460*/  VIADD R21, R2, 0x48 ;  /* 0x0000004802157836 */ /* 0x000fc40000000000 */
[----:B------:R1:W-:Y:S01]  /*d470*/  @P2 STG.E.U8 desc[UR14][R12.64], R27 ;  /* 0x0000001b0c002986 */ /* 0x0003e2000c10110e */
[----:B------:R-:W-:Y:S01]  /*d480*/  ISETP.LT.AND P2, PT, R15, UR5, !P0 ;  /* 0x000000050f007c0c */ /* 0x000fe2000c741270 */
[----:B------:R-:W-:Y:S01]  /*d490*/  ULDC UR5, c[0x0][0x22c] ;  /* 0x00008b0000057ab9 */ /* 0x000fe20000000800 */
[----:B------:R-:W-:Y:S02]  /*d4a0*/  LEA.HI.X.SX32 R15, R24, R0, 0x1, P1 ;  /* 0x00000000180f7211 */ /* 0x000fe400008f0eff */
[----:B0-----:R-:W-:Y:S02]  /*d4b0*/  PRMT R29, R9, 0x7771, RZ ;  /* 0x00007771091d7816 */ /* 0x001fe400000000ff */
[----:B------:R-:W-:-:S03]  /*d4c0*/  IADD3 R22, P1, R25, R3, RZ ;  /* 0x0000000319167210 */ /* 0x000fc60007f3e0ff */
[----:B------:R0:W-:Y:S01]  /*d4d0*/  @P4 STG.E.U8 desc[UR14][R14.64], R29 ;  /* 0x0000001d0e004986 */ /* 0x0001e2000c10110e */
[----:B------:R-:W-:Y:S01]  /*d4e0*/  ISETP.LT.AND P4, PT, R21, UR5, !P0 ;  /* 0x0000000515007c0c */ /* 0x000fe2000c781270 */
[C---:B------:R-:W-:Y:S01]  /*d4f0*/  VIADD R21, R25.reuse, UR4 ;  /* 0x0000000419157c36 */ /* 0x040fe20008000000 */
[-C--:B------:R-:W-:Y:S01]  /*d500*/  LEA.HI.X.SX32 R23, R25, R0.reuse, 0x1, P1 ;  /* 0x0000000019177211 */ /* 0x080fe200008f0eff */
[----:B-1----:R-:W-:Y:S01]  /*d510*/  VIADD R13, R2, 0x49 ;  /* 0x00000049020d7836 */ /* 0x002fe20000000000 */
[----:B------:R-:W-:Y:S01]  /*d520*/  PRMT R27, R10, 0x7770, RZ ;  /* 0x000077700a1b7816 */ /* 0x000fe200000000ff */
[----:B------:R-:W-:Y:S01]  /*d530*/  ULDC UR5, c[0x0][0x22c] ;  /* 0x00008b0000057ab9 */ /* 0x000fe20000000800 */
[CC--:B------:R-:W-:Y:S01]  /*d540*/  IADD3 R12, P1, R21.reuse, R3.reuse, RZ ;  /* 0x00000003150c7210 */ /* 0x0c0fe20007f3e0ff */
[----:B------:R-:W-:Y:S02]  /*d550*/  VIADD R24, R21, UR4 ;  /* 0x0000000415187c36 */ /* 0x000fe40008000000 */
[----:B------:R1:W-:Y:S01]  /*d560*/  @P6 STG.E.U8 desc[UR14][R22.64], R27 ;  /* 0x0000001b16006986 */ /* 0x0003e2000c10110e */
[----:B------:R-:W-:Y:S01]  /*d570*/  ISETP.LT.AND P6, PT, R13, UR5, !P0 ;  /* 0x000000050d007c0c */ /* 0x000fe2000c7c1270 */
[----:B0-----:R-:W-:Y:S01]  /*d580*/  VIADD R15, R2, 0x4a ;  /* 0x0000004a020f7836 */ /* 0x001fe20000000000 */
[----:B------:R-:W-:Y:S01]  /*d590*/  LEA.HI.X.SX32 R13, R21, R0, 0x1, P1 ;  /* 0x00000000150d7211 */ /* 0x000fe200008f0eff */
[----:B------:R-:W-:Y:S01]  /*d5a0*/  ULDC UR5, c[0x0][0x22c] ;  /* 0x00008b0000057ab9 */ /* 0x000fe20000000800 */
        /* <DEDUP_REMOVED lines=8> */
[----:B-1----:R-:W-:Y:S02]  /*d630*/  PRMT R27, R11, 0x7770, RZ ;  /* 0x000077700b1b7816 */ /* 0x002fe400000000ff */
[----:B------:R-:W-:-:S03]  /*d640*/  IADD3 R22, P1, R25, R3, RZ ;  /* 0x0000000319167210 */ /* 0x000fc60007f3e0ff */
[----:B------:R1:W-:Y:S01]  /*d650*/  @P3 STG.E.U8 desc[UR14][R14.64], R27 ;  /* 0x0000001b0e003986 */ /* 0x0003e2000c10110e */
[----:B------:R-:W-:Y:S01]  /*d660*/  ISETP.LT.AND P3, PT, R21, UR5, !P0 ;  /* 0x0000000515007c0c */ /* 0x000fe2000c761270 */
[C---:B------:R-:W-:Y:S01]  /*d670*/  VIADD R21, R25.reuse, UR4 ;  /* 0x0000000419157c36 */ /* 0x040fe20008000000 */
[-C--:B------:R-:W-:Y:S01]  /*d680*/  LEA.HI.X.SX32 R23, R25, R0.reuse, 0x1, P1 ;  /* 0x0000000019177211 */ /* 0x080fe200008f0eff */
[C---:B0-----:R-:W-:Y:S01]  /*d690*/  VIADD R13, R2.reuse, 0x4c ;  /* 0x0000004c020d7836 */ /* 0x041fe20000000000 */
[----:B------:R-:W-:Y:S01]  /*d6a0*/  PRMT R25, R11, 0x7771, RZ ;  /* 0x000077710b197816 */ /* 0x000fe200000000ff */
[----:B------:R-:W-:Y:S01]  /*d6b0*/  ULDC UR5, c[0x0][0x22c] ;  /* 0x00008b0000057ab9 */ /* 0x000fe20000000800 */
[CC--:B------:R-:W-:Y:S01]  /*d6c0*/  IADD3 R12, P1, R21.reuse, R3.reuse, RZ ;  /* 0x00000003150c7210 */ /* 0x0c0fe20007f3e0ff */
[----:B------:R-:W-:Y:S02]  /*d6d0*/  VIADD R24, R21, UR4 ;  /* 0x0000000415187c36 */ /* 0x000fe40008000000 */
[----:B------:R0:W-:Y:S01]  /*d6e0*/  @P2 STG.E.U8 desc[UR14][R22.64], R25 ;  /* 0x0000001916002986 */ /* 0x0001e2000c10110e */
[----:B------:R-:W-:Y:S01]  /*d6f0*/  ISETP.LT.AND P2, PT, R13, UR5, !P0 ;  /* 0x000000050d007c0c */ /* 0x000fe2000c741270 */
[----:B-1----:R-:W-:Y:S01]  /*d700*/  VIADD R15, R2, 0x4d ;  /* 0x0000004d020f7836 */ /* 0x002fe20000000000 */
[----:B------:R-:W-:Y:S01]  /*d710*/  LEA.HI.X.SX32 R13, R21, R0, 0x1, P1 ;  /* 0x00000000150d7211 */ /* 0x000fe200008f0eff */
[----:B------:R-:W-:Y:S01]  /*d720*/  VIADD R21, R24, UR4 ;  /* 0x0000000418157c36 */ /* 0x000fe20008000000 */
[----:B------:R-:W-:Y:S01]  /*d730*/  PRMT R27, R8, 0x7772, RZ ;  /* 0x00007772081b7816 */ /* 0x000fe200000000ff */
[----:B------:R-:W-:Y:S01]  /*d740*/  ULDC UR5, c[0x0][0x22c] ;  /* 0x00008b0000057ab9 */ /* 0x000fe20000000800 */
[----:B------:R-:W-:-:S03]  /*d750*/  IADD3 R14, P1, R24, R3, RZ ;  /* 0x00000003180e7210 */ /* 0x000fc60007f3e0ff */
[----:B------:R1:W-:Y:S01]  /*d760*/  @P4 STG.E.U8 desc[UR14][R12.64], R27 ;  /* 0x0000001b0c004986 */ /* 0x0003e2000c10110e */
[----:B------:R-:W-:Y:S01]  /*d770*/  ISETP.LT.AND P4, PT, R15, UR5, !P0 ;  /* 0x000000050f007c0c */ /* 0x000fe2000c781270 */
[----:B------:R-:W-:Y:S01]  /*d780*/  ULDC UR5, c[0x0][0x22c] ;  /* 0x00008b0000057ab9 */ /* 0x000fe20000000800 */
[----:B------:R-:W-:Y:S01]  /*d790*/  LEA.HI.X.SX32 R15, R24, R0, 0x1, P1 ;  /* 0x00000000180f7211 */ /* 0x000fe200008f0eff */
[C---:B------:R-:W-:Y:S01]  /*d7a0*/  VIADD R24, R21.reuse, UR4 ;  /* 0x0000000415187c36 */ /* 0x040fe20008000000 */
[----:B0-----:R-:W-:Y:S01]  /*d7b0*/  PRMT R25, R8, 0x7773, RZ ;  /* 0x0000777308197816 */ /* 0x001fe200000000ff */
[----:B------:R-:W-:Y:S01]  /*d7c0*/  VIADD R8, R2, 0x4e ;  /* 0x0000004e02087836 */ /* 0x000fe20000000000 */
[----:B------:R-:W-:-:S03]  /*d7d0*/  IADD3 R22, P1, R21, R3, RZ ;  /* 0x0000000315167210 */ /* 0x000fc60007f3e0ff */
[----:B------:R0:W-:Y:S01]  /*d7e0*/  @P6 STG.E.U8 desc[UR14][R14.64], R25 ;  /* 0x000000190e006986 */ /* 0x0001e2000c10110e */
[----:B------:R-:W-:Y:S01]  /*d7f0*/  LEA.HI.X.SX32 R23, R21, R0, 0x1, P1 ;  /* 0x0000000015177211 */ /* 0x000fe200008f0eff */
[----:B------:R-:W-:Y:S01]  /*d800*/  VIADD R21, R24, UR4 ;  /* 0x0000000418157c36 */ /* 0x000fe20008000000 */
[----:B------:R-:W-:Y:S01]  /*d810*/  ISETP.LT.AND P6, PT, R8, UR5, !P0 ;  /* 0x0000000508007c0c */ /* 0x000fe2000c7c1270 */
[----:B------:R-:W-:Y:S01]  /*d820*/  VIADD R8, R2, 0x4f ;  /* 0x0000004f02087836 */ /* 0x000fe20000000000 */
[----:B-1----:R-:W-:Y:S01]  /*d830*/  PRMT R27, R9, 0x7772, RZ ;  /* 0x00007772091b7816 */ /* 0x002fe200000000ff */
[----:B------:R-:W-:Y:S01]  /*d840*/  ULDC UR5, c[0x0][0x22c] ;  /* 0x00008b0000057ab9 */ /* 0x000fe20000000800 */
[----:B------:R-:W-:-:S03]  /*d850*/  IADD3 R12, P1, R24, R3, RZ ;  /* 0x00000003180c7210 */ /* 0x000fc60007f3e0ff */
[----:B------:R1:W-:Y:S01]  /*d860*/  @P5 STG.E.U8 desc[UR14][R22.64], R27 ;  /* 0x0000001b16005986 */ /* 0x0003e2000c10110e */
[-C--:B------:R-:W-:Y:S01]  /*d870*/  LEA.HI.X.SX32 R13, R24, R0.reuse, 0x1, P1 ;  /* 0x00000000180d7211 */ /* 0x080fe200008f0eff */
[----:B------:R-:W-:Y:S01]  /*d880*/  VIADD R24, R21, UR4 ;  /* 0x0000000415187c36 */ /* 0x000fe20008000000 */
[----:B0-----:R-:W-:Y:S01]  /*d890*/  PRMT R25, R9, 0x7773, RZ ;  /* 0x0000777309197816 */ /* 0x001fe200000000ff */
[----:B------:R-:W-:Y:S01]  /*d8a0*/  VIADD R9, R2, 0x50 ;  /* 0x0000005002097836 */ /* 0x000fe20000000000 */
[----:B------:R-:W-:Y:S01]  /*d8b0*/  ISETP.LT.AND P5, PT, R8, UR5, !P0 ;  /* 0x0000000508007c0c */ /* 0x000fe2000c7a1270 */
[----:B------:R-:W-:Y:S01]  /*d8c0*/  ULDC UR5, c[0x0][0x22c] ;  /* 0x00008b0000057ab9 */ /* 0x000fe20000000800 */
[-C--:B------:R-:W-:Y:S01]  /*d8d0*/  IADD3 R8, P1, R21, R3.reuse, RZ ;  /* 0x0000000315087210 */ /* 0x080fe20007f3e0ff */
[----:B------:R0:W-:Y:S01]  /*d8e0*/  @P3 STG.E.U8 desc[UR14][R12.64], R25 ;  /* 0x000000190c003986 */ /* 0x0001e2000c10110e */
[----:B------:R-:W-:Y:S01]  /*d8f0*/  ISETP.LT.AND P3, PT, R9, UR5, !P0 ;  /* 0x0000000509007c0c */ /* 0x000fe2000c761270 */
[----:B------:R-:W-:Y:S01]  /*d900*/  VIADD R15, R2, 0x51 ;  /* 0x00000051020f7836 */ /* 0x000fe20000000000 */
[----:B------:R-:W-:Y:S01]  /*d910*/  LEA.HI.X.SX32 R9, R21, R0, 0x1, P1 ;  /* 0x0000000015097211 */ /* 0x000fe200008f0eff */
[----:B------:R-:W-:Y:S01]  /*d920*/  ULDC UR5, c[0x0][0x22c] ;  /* 0x00008b0000057ab9 */ /* 0x000fe20000000800 */
[----:B-1----:R-:W-:Y:S01]  /*d930*/  PRMT R23, R10, 0x7772, RZ ;  /* 0x000077720a177816 */ /* 0x002fe200000000ff */
[----:B------:R-:W-:Y:S01]  /*d940*/  VIADD R21, R2, 0x52 ;  /* 0x0000005202157836 */ /* 0x000fe20000000000 */
[----:B------:R-:W-:-:S02]  /*d950*/  IADD3 R14, P1, R24, R3, RZ ;  /* 0x00000003180e7210 */ /* 0x000fc40007f3e0ff */
[----:B------:R-:W-:Y:S01]  /*d960*/  PRMT R27, R10, 0x7773, RZ ;  /* 0x000077730a1b7816 */ /* 0x000fe200000000ff */
[----:B------:R1:W-:Y:S01]  /*d970*/  @P2 STG.E.U8 desc[UR14][R8.64], R23 ;  /* 0x0000001708002986 */ /* 0x0003e2000c10110e */
[----:B------:R-:W-:Y:S01]  /*d980*/  ISETP.LT.AND P2, PT, R15, UR5, !P0 ;  /* 0x000000050f007c0c */ /* 0x000fe2000c741270 */
[----:B------:R-:W-:Y:S01]  /*d990*/  ULDC UR5, c[0x0][0x22c] ;  /* 0x00008b0000057ab9 */ /* 0x000fe20000000800 */
[C---:B------:R-:W-:Y:S01]  /*d9a0*/  LEA.HI.X.SX32 R15, R24.reuse, R0, 0x1, P1 ;  /* 0x00000000180f7211 */ /* 0x040fe200008f0eff */
[----:B------:R-:W-:Y:S01]  /*d9b0*/  VIADD R24, R24, UR4 ;  /* 0x0000000418187c36 */ /* 0x000fe20008000000 */
[----:B0-----:R-:W-:Y:S01]  /*d9c0*/  PRMT R25, R11, 0x7772, RZ ;  /* 0x000077720b197816 */ /* 0x001fe200000000ff */
[----:B------:R-:W-:Y:S01]  /*d9d0*/  VIADD R12, R2, 0x53 ;  /* 0x00000053020c7836 */ /* 0x000fe20000000000 */
[----:B------:R-:W-:Y:S01]  /*d9e0*/  ISETP.LT.AND P1, PT, R21, UR5, !P0 ;  /* 0x0000000515007c0c */ /* 0x000fe2000c721270 */
[----:B------:R0:W-:Y:S01]  /*d9f0*/  @P4 STG.E.U8 desc[UR14][R14.64], R27 ;  /* 0x0000001b0e004986 */ /* 0x0001e2000c10110e */
[C---:B------:R-:W-:Y:S01]  /*da00*/  IADD3 R10, P4, R24.reuse, R3, RZ ;  /* 0x00000003180a7210 */ /* 0x040fe20007f9e0ff */
[----:B------:R-:W-:Y:S01]  /*da10*/  VIADD R13, R24, UR4 ;  /* 0x00000004180d7c36 */ /* 0x000fe20008000000 */
[----:B------:R-:W-:Y:S01]  /*da20*/  ULDC UR5, c[0x0][0x22c] ;  /* 0x00008b0000057ab9 */ /* 0x000fe20000000800 */
[----:B-1----:R-:W-:-:S02]  /*da30*/  PRMT R23, R11, 0x7773, RZ ;  /* 0x000077730b177816 */ /* 0x002fc400000000ff */
[-C--:B------:R-:W-:Y:S01]  /*da40*/  LEA.HI.X.SX32 R11, R24, R0.reuse, 0x1, P4 ;  /* 0x00000000180b7211 */ /* 0x080fe200020f0eff */
[C---:B------:R-:W-:Y:S01]  /*da50*/  VIADD R21, R13.reuse, UR4 ;  /* 0x000000040d157c36 */ /* 0x040fe20008000000 */
[CC--:B------:R-:W-:Y:S01]  /*da60*/  IADD3 R8, P4, R13.reuse, R3.reuse, RZ ;  /* 0x000000030d087210 */ /* 0x0c0fe20007f9e0ff */
[----:B------:R-:W-:Y:S02]  /*da70*/  ULDC UR4, c[0x0][0x248] ;  /* 0x0000920000047ab9 */ /* 0x000fe40000000800 */
[----:B------:R1:W-:Y:S01]  /*da80*/  @P6 STG.E.U8 desc[UR14][R10.64], R25 ;  /* 0x000000190a006986 */ /* 0x0003e2000c10110e */
[----:B------:R-:W-:Y:S01]  /*da90*/  LEA.HI.X.SX32 R9, R13, R0, 0x1, P4 ;  /* 0x000000000d097211 */ /* 0x000fe200020f0eff */
[----:B0-----:R-:W-:Y:S01]  /*daa0*/  VIADD R14, R2, 0x54 ;  /* 0x00000054020e7836 */ /* 0x001fe20000000000 */
[----:B------:R-:W-:Y:S01]  /*dab0*/  ISETP.LT.AND P4, PT, R12, UR5, !P0 ;  /* 0x000000050c007c0c */ /* 0x000fe2000c781270 */
[----:B------:R-:W-:Y:S01]  /*dac0*/  ULDC UR5, c[0x0][0x22c] ;  /* 0x00008b0000057ab9 */ /* 0x000fe20000000800 */
[----:B------:R-:W-:Y:S01]  /*dad0*/  IADD3 R12, P6, R21, R3, RZ ;  /* 0x00000003150c7210 */ /* 0x000fe20007fde0ff */
[----:B------:R0:W-:Y:S01]  /*dae0*/  @P5 STG.E.U8 desc[UR14][R8.64], R23 ;  /* 0x0000001708005986 */ /* 0x0001e2000c10110e */
[----:B----4-:R-:W-:-:S02]  /*daf0*/  PRMT R27, R16, 0x7770, RZ ;  /* 0x00007770101b7816 */ /* 0x010fc400000000ff */
[CC--:B------:R-:W-:Y:S01]  /*db00*/  LEA.HI.X.SX32 R13, R21.reuse, R0.reuse, 0x1, P6 ;  /* 0x00000000150d7211 */ /* 0x0c0fe200030f0eff */
[----:B------:R-:W-:Y:S01]  /*db10*/  VIADD R21, R21, UR4 ;  /* 0x0000000415157c36 */ /* 0x000fe20008000000 */
[----:B------:R-:W-:Y:S01]  /*db20*/  ULDC UR4, c[0x0][0x248] ;  /* 0x0000920000047ab9 */ /* 0x000fe20000000800 */
[----:B------:R-:W-:Y:S01]  /*db30*/  ISETP.LT.AND P6, PT, R14, UR5, !P0 ;  /* 0x000000050e007c0c */ /* 0x000fe2000c7c1270 */
[----:B-1----:R-:W-:Y:S01]  /*db40*/  VIADD R10, R2, 0x55 ;  /* 0x00000055020a7836 */ /* 0x002fe20000000000 */
[----:B------:R1:W-:Y:S01]  /*db50*/  @P3 STG.E.U8 desc[UR14][R12.64], R27 ;  /* 0x0000001b0c003986 */ /* 0x0003e2000c10110e */
[C---:B------:R-:W-:Y:S01]  /*db60*/  VIADD R14, R21.reuse, UR4 ;  /* 0x00000004150e7c36 */ /* 0x040fe20008000000 */
[----:B------:R-:W-:Y:S01]  /*db70*/  PRMT R15, R16, 0x7771, RZ ;  /* 0x00007771100f7816 */ /* 0x000fe200000000ff */
[----:B------:R-:W-:Y:S01]  /*db80*/  ULDC UR5, c[0x0][0x22c] ;  /* 0x00008b0000057ab9 */ /* 0x000fe20000000800 */
[CC--:B0-----:R-:W-:Y:S01]  /*db90*/  IADD3 R8, P3, R21.reuse, R3.reuse, RZ ;  /* 0x0000000315087210 */ /* 0x0c1fe20007f7e0ff */
[----:B------:R-:W-:Y:S01]  /*dba0*/  VIADD R11, R2, 0x56 ;  /* 0x00000056020b7836 */ /* 0x000fe20000000000 */
[----:B------:R-:W-:Y:S01]  /*dbb0*/  ISETP.LT.AND P5, PT, R10, UR5, !P0 ;  /* 0x000000050a007c0c */ /* 0x000fe2000c7a1270 */
[----:B------:R-:W-:Y:S01]  /*dbc0*/  ULDC UR4, c[0x0][0x22c] ;  /* 0x00008b0000047ab9 */ /* 0x000fe20000000800 */
[----:B------:R-:W-:Y:S01]  /*dbd0*/  LEA.HI.X.SX32 R9, R21, R0, 0x1, P3 ;  /* 0x0000000015097211 */ /* 0x000fe200018f0eff */
[----:B------:R-:W-:Y:S01]  /*dbe0*/  ULDC UR5, c[0x0][0x22c] ;  /* 0x00008b0000057ab9 */ /* 0x000fe20000000800 */
[----:B------:R-:W-:-:S02]  /*dbf0*/  IADD3 R10, P3, R14, R3, RZ ;  /* 0x000000030e0a7210 */ /* 0x000fc40007f7e0ff */
[----:B------:R-:W-:Y:S01]  /*dc00*/  PRMT R21, R17, 0x7770, RZ ;  /* 0x0000777011157816 */ /* 0x000fe200000000ff */
[----:B------:R0:W-:Y:S01]  /*dc10*/  @P2 STG.E.U8 desc[UR14][R8.64], R15 ;  /* 0x0000000f08002986 */ /* 0x0001e2000c10110e */
[----:B------:R-:W-:Y:S01]  /*dc20*/  ISETP.LT.AND P2, PT, R11, UR4, !P0 ;  /* 0x000000040b007c0c */ /* 0x000fe2000c741270 */
[----:B------:R-:W-:Y:S01]  /*dc30*/  ULDC UR4, c[0x0][0x248] ;  /* 0x0000920000047ab9 */ /* 0x000fe20000000800 */
[C---:B------:R-:W-:Y:S01]  /*dc40*/  LEA.HI.X.SX32 R11, R14.reuse, R0, 0x1, P3 ;  /* 0x000000000e0b7211 */ /* 0x040fe200018f0eff */
[----:B------:R-:W-:Y:S01]  /*dc50*/  VIADD R14, R14, UR4 ;  /* 0x000000040e0e7c36 */ /* 0x000fe20008000000 */
[----:B------:R-:W-:Y:S01]  /*dc60*/  ULDC UR4, c[0x0][0x22c] ;  /* 0x00008b0000047ab9 */ /* 0x000fe20000000800 */
[----:B-1----:R-:W-:Y:S01]  /*dc70*/  VIADD R13, R2, 0x57 ;  /* 0x00000057020d7836 */ /* 0x002fe20000000000 */
[----:B------:R-:W-:Y:S01]  /*dc80*/  PRMT R25, R18, 0x7770, RZ ;  /* 0x0000777012197816 */ /* 0x000fe200000000ff */
[----:B------:R1:W-:Y:S01]  /*dc90*/  @P1 STG.E.U8 desc[UR14][R10.64], R21 ;  /* 0x000000150a001986 */ /* 0x0003e2000c10110e */
[----:B------:R-:W-:-:S02]  /*dca0*/  IADD3 R12, P1, R14, R3, RZ ;  /* 0x000000030e0c7210 */ /* 0x000fc40007f3e0ff */
[----:B------:R-:W-:Y:S01]  /*dcb0*/  ISETP.LT.AND P3, PT, R13, UR4, !P0 ;  /* 0x000000040d007c0c */ /* 0x000fe2000c761270 */
[----:B------:R-:W-:Y:S01]  /*dcc0*/  ULDC UR4, c[0x0][0x248] ;  /* 0x0000920000047ab9 */ /* 0x000fe20000000800 */
[----:B0-----:R-:W-:Y:S01]  /*dcd0*/  VIADD R8, R2, 0x58 ;  /* 0x0000005802087836 */ /* 0x001fe20000000000 */
[C---:B------:R-:W-:Y:S01]  /*dce0*/  LEA.HI.X.SX32 R13, R14.reuse, R0, 0x1, P1 ;  /* 0x000000000e0d7211 */ /* 0x040fe200008f0eff */
[----:B------:R-:W-:Y:S01]  /*dcf0*/  VIADD R9, R14, UR4 ;  /* 0x000000040e097c36 */ /* 0x000fe20008000000 */
[----:B------:R-:W-:Y:S01]  /*dd00*/  PRMT R15, R17, 0x7771, RZ ;  /* 0x00007771110f7816 */ /* 0x000fe200000000ff */
[----:B------:R-:W-:Y:S01]  /*dd10*/  ULDC UR4, c[0x0][0x248] ;  /* 0x0000920000047ab9 */ /* 0x000fe20000000800 */
[----:B------:R-:W-:Y:S01]  /*dd20*/  ISETP.LT.AND P1, PT, R8, UR5, !P0 ;  /* 0x0000000508007c0c */ /* 0x000fe2000c721270 */
[----:B------:R-:W-:Y:S01]  /*dd30*/  ULDC UR5, c[0x0][0x248] ;  /* 0x0000920000057ab9 */ /* 0x000fe20000000800 */
[C---:B-1----:R-:W-:Y:S01]  /*dd40*/  VIADD R11, R9.reuse, UR4 ;  /* 0x00000004090b7c36 */ /* 0x042fe20008000000 */
[----:B------:R0:W-:Y:S01]  /*dd50*/  @P4 STG.E.U8 desc[UR14][R12.64], R15 ;  /* 0x0000000f0c004986 */ /* 0x0001e2000c10110e */
[----:B------:R-:W-:Y:S01]  /*dd60*/  IADD3 R8, P4, R9, R3, RZ ;  /* 0x0000000309087210 */ /* 0x000fe20007f9e0ff */
[----:B------:R-:W-:Y:S01]  /*dd70*/  VIADD R14, R2, 0x59 ;  /* 0x00000059020e7836 */ /* 0x000fe20000000000 */
[----:B------:R-:W-:Y:S01]  /*dd80*/  ULDC UR4, c[0x0][0x22c] ;  /* 0x00008b0000047ab9 */ /* 0x000fe20000000800 */
[----:B------:R-:W-:-:S02]  /*dd90*/  PRMT R23, R18, 0x7771, RZ ;  /* 0x0000777112177816 */ /* 0x000fc400000000ff */
[-C--:B------:R-:W-:Y:S02]  /*dda0*/  LEA.HI.X.SX32 R9, R9, R0.reuse, 0x1, P4 ;  /* 0x0000000009097211 */ /* 0x080fe400020f0eff */
[-C--:B------:R-:W-:Y:S02]  /*ddb0*/  IADD3 R10, P4, R11, R3.reuse, RZ ;  /* 0x000000030b0a7210 */ /* 0x080fe40007f9e0ff */
[----:B------:R-:W-:Y:S01]  /*ddc0*/  PRMT R21, R19, 0x7770, RZ ;  /* 0x0000777013157816 */ /* 0x000fe200000000ff */
[----:B------:R1:W-:Y:S01]  /*ddd0*/  @P6 STG.E.U8 desc[UR14][R8.64], R25 ;  /* 0x0000001908006986 */ /* 0x0003e2000c10110e */
[C---:B0-----:R-:W-:Y:S01]  /*dde0*/  VIADD R15, R11.reuse, UR5 ;  /* 0x000000050b0f7c36 */ /* 0x041fe20008000000 */
[-C--:B------:R-:W-:Y:S01]  /*ddf0*/  LEA.HI.X.SX32 R11, R11, R0.reuse, 0x1, P4 ;  /* 0x000000000b0b7211 */ /* 0x080fe200020f0eff */
[----:B------:R-:W-:Y:S01]  /*de00*/  ULDC UR5, c[0x0][0x22c] ;  /* 0x00008b0000057ab9 */ /* 0x000fe20000000800 */
[----:B------:R-:W-:Y:S01]  /*de10*/  ISETP.LT.AND P4, PT, R14, UR4, !P0 ;  /* 0x000000040e007c0c */ /* 0x000fe2000c781270 */
[----:B------:R-:W-:Y:S01]  /*de20*/  ULDC UR4, c[0x0][0x248] ;  /* 0x0000920000047ab9 */ /* 0x000fe20000000800 */
[CC--:B------:R-:W-:Y:S01]  /*de30*/  IADD3 R12, P6, R15.reuse, R3.reuse, RZ ;  /* 0x000000030f0c7210 */ /* 0x0c0fe20007fde0ff */
[----:B------:R-:W-:Y:S01]  /*de40*/  VIADD R14, R2, 0x5a ;  /* 0x0000005a020e7836 */ /* 0x000fe20000000000 */
[----:B------:R0:W-:Y:S02]  /*de50*/  @P5 STG.E.U8 desc[UR14][R10.64], R23 ;  /* 0x000000170a005986 */ /* 0x0001e4000c10110e */
[CC--:B------:R-:W-:Y:S01]  /*de60*/  LEA.HI.X.SX32 R13, R15.reuse, R0.reuse, 0x1, P6 ;  /* 0x000000000f0d7211 */ /* 0x0c0fe200030f0eff */
[----:B------:R-:W-:Y:S01]  /*de70*/  VIADD R15, R15, UR4 ;  /* 0x000000040f0f7c36 */ /* 0x000fe20008000000 */
[----:B------:R-:W-:Y:S01]  /*de80*/  ISETP.LT.AND P6, PT, R14, UR5, !P0 ;  /* 0x000000050e007c0c */ /* 0x000fe2000c7c1270 */
[C---:B-1----:R-:W-:Y:S01]  /*de90*/  VIADD R9, R2.reuse, 0x5b ;  /* 0x0000005b02097836 */ /* 0x042fe20000000000 */
[----:B------:R-:W-:Y:S01]  /*dea0*/  ULDC UR5, c[0x0][0x22c] ;  /* 0x00008b0000057ab9 */ /* 0x000fe20000000800 */
[----:B------:R1:W-:Y:S01]  /*deb0*/  @P2 STG.E.U8 desc[UR14][R12.64], R21 ;  /* 0x000000150c002986 */ /* 0x0003e2000c10110e */
[-C--:B------:R-:W-:Y:S01]  /*dec0*/  IADD3 R8, P2, R15, R3.reuse, RZ ;  /* 0x000000030f087210 */ /* 0x080fe20007f5e0ff */
[----:B------:R-:W-:Y:S01]  /*ded0*/  ULDC UR4, c[0x0][0x248] ;  /* 0x0000920000047ab9 */ /* 0x000fe20000000800 */
[----:B------:R-:W-:Y:S01]  /*dee0*/  ISETP.LT.AND P5, PT, R9, UR5, !P0 ;  /* 0x0000000509007c0c */ /* 0x000fe2000c7a1270 */
[C---:B------:R-:W-:Y:S01]  /*def0*/  VIADD R14, R15.reuse, UR4 ;  /* 0x000000040f0e7c36 */ /* 0x040fe20008000000 */
[-C--:B------:R-:W-:Y:S01]  /*df00*/  LEA.HI.X.SX32 R9, R15, R0.reuse, 0x1, P2 ;  /* 0x000000000f097211 */ /* 0x080fe200010f0eff */
[----:B0-----:R-:W-:Y:S01]  /*df10*/  VIADD R11, R2, 0x5c ;  /* 0x0000005c020b7836 */ /* 0x001fe20000000000 */
[----:B------:R-:W-:Y:S01]  /*df20*/  PRMT R15, R19, 0x7771, RZ ;  /* 0x00007771130f7816 */ /* 0x000fe200000000ff */
[----:B------:R-:W-:Y:S01]  /*df30*/  ULDC UR4, c[0x0][0x22c] ;  /* 0x00008b0000047ab9 */ /* 0x000fe20000000800 */
[C---:B------:R-:W-:Y:S01]  /*df40*/  IADD3 R10, P2, R14.reuse, R3, RZ ;  /* 0x000000030e0a7210 */ /* 0x040fe20007f5e0ff */
[----:B------:R-:W-:Y:S01]  /*df50*/  ULDC UR5, c[0x0][0x22c] ;  /* 0x00008b0000057ab9 */ /* 0x000fe20000000800 */
[----:B------:R-:W-:Y:S01]  /*df60*/  PRMT R23, R17, 0x7772, RZ ;  /* 0x0000777211177816 */ /* 0x000fe200000000ff */
[----:B------:R0:W-:Y:S01]  /*df70*/  @P3 STG.E.U8 desc[UR14][R8.64], R15 ;  /* 0x0000000f08003986 */ /* 0x0001e2000c10110e */
[----:B------:R-:W-:Y:S01]  /*df80*/  ISETP.LT.AND P3, PT, R11, UR4, !P0 ;  /* 0x000000040b007c0c */ /* 0x000fe2000c761270 */
[----:B------:R-:W-:Y:S01]  /*df90*/  ULDC UR4, c[0x0][0x248] ;  /* 0x0000920000047ab9 */ /* 0x000fe20000000800 */
[C---:B------:R-:W-:Y:S01]  /*dfa0*/  LEA.HI.X.SX32 R11, R14.reuse, R0, 0x1, P2 ;  /* 0x000000000e0b7211 */ /* 0x040fe200010f0eff */
[----:B------:R-:W-:Y:S01]  /*dfb0*/  VIADD R14, R14, UR4 ;  /* 0x000000040e0e7c36 */ /* 0x000fe20008000000 */
[----:B-1----:R-:W-:Y:S01]  /*dfc0*/  PRMT R21, R16, 0x7772, RZ ;  /* 0x0000777210157816 */ /* 0x002fe200000000ff */
[----:B------:R-:W-:Y:S01]  /*dfd0*/  VIADD R13, R2, 0x5d ;  /* 0x0000005d020d7836 */ /* 0x000fe20000000000 */
[----:B------:R-:W-:Y:S01]  /*dfe0*/  ULDC UR4, c[0x0][0x22c] ;  /* 0x00008b0000047ab9 */ /* 0x000fe20000000800 */
[----:B------:R-:W-:-:S02]  /*dff0*/  PRMT R17, R17, 0x7773, RZ ;  /* 0x0000777311117816 */ /* 0x000fc400000000ff */
[----:B------:R1:W-:Y:S01]  /*e000*/  @P1 STG.E.U8 desc[UR14][R10.64], R21 ;  /* 0x000000150a001986 */ /* 0x0003e2000c10110e */
[-C--:B------:R-:W-:Y:S01]  /*e010*/  IADD3 R12, P1, R14, R3.reuse, RZ ;  /* 0x000000030e0c7210 */ /* 0x080fe20007f3e0ff */
[----:B0-----:R-:W-:Y:S01]  /*e020*/  VIADD R8, R2, 0x5e ;  /* 0x0000005e02087836 */ /* 0x001fe20000000000 */
[----:B------:R-:W-:Y:S01]  /*e030*/  ISETP.LT.AND P2, PT, R13, UR4, !P0 ;  /* 0x000000040d007c0c */ /* 0x000fe2000c741270 */
[----:B------:R-:W-:Y:S01]  /*e040*/  ULDC UR4, c[0x0][0x248] ;  /* 0x0000920000047ab9 */ /* 0x000fe20000000800 */
[CC--:B------:R-:W-:Y:S01]  /*e050*/  LEA.HI.X.SX32 R13, R14.reuse, R0.reuse, 0x1, P1 ;  /* 0x000000000e0d7211 */ /* 0x0c0fe200008f0eff */
[----:B------:R-:W-:Y:S01]  /*e060*/  VIADD R9, R14, UR4 ;  /* 0x000000040e097c36 */ /* 0x000fe20008000000 */
[----:B------:R-:W-:Y:S01]  /*e070*/  PRMT R15, R16, 0x7773, RZ ;  /* 0x00007773100f7816 */ /* 0x000fe200000000ff */
[----:B------:R-:W-:Y:S01]  /*e080*/  ULDC UR4, c[0x0][0x248] ;  /* 0x0000920000047ab9 */ /* 0x000fe20000000800 */
[----:B------:R-:W-:Y:S01]  /*e090*/  ISETP.LT.AND P1, PT, R8, UR5, !P0 ;  /* 0x0000000508007c0c */ /* 0x000fe2000c721270 */
[----:B------:R-:W-:Y:S01]  /*e0a0*/  ULDC UR5, c[0x0][0x248] ;  /* 0x0000920000057ab9 */ /* 0x000fe20000000800 */
[----:B------:R-:W-:Y:S01]  /*e0b0*/  VIADD R14, R2, 0x5f ;  /* 0x0000005f020e7836 */ /* 0x000fe20000000000 */
[----:B------:R0:W-:Y:S01]  /*e0c0*/  @P4 STG.E.U8 desc[UR14][R12.64], R15 ;  /* 0x0000000f0c004986 */ /* 0x0001e2000c10110e */
[C---:B------:R-:W-:Y:S01]  /*e0d0*/  IADD3 R8, P4, R9.reuse, R3, RZ ;  /* 0x0000000309087210 */ /* 0x040fe20007f9e0ff */
[C---:B-1----:R-:W-:Y:S01]  /*e0e0*/  VIADD R11, R9.reuse, UR4 ;  /* 0x00000004090b7c36 */ /* 0x042fe20008000000 */
[----:B------:R-:W-:Y:S01]  /*e0f0*/  ULDC UR4, c[0x0][0x22c] ;  /* 0x00008b0000047ab9 */ /* 0x000fe20000000800 */
[----:B------:R-:W-:Y:S01]  /*e100*/  PRMT R21, R18, 0x7772, RZ ;  /* 0x0000777212157816 */ /* 0x000fe200000000ff */
[----:B------:R-:W-:Y:S01]  /*e110*/  VIADD R16, R2, 0x7e ;  /* 0x0000007e02107836 */ /* 0x000fe20000000000 */
[----:B------:R-:W-:-:S02]  /*e120*/  LEA.HI.X.SX32 R9, R9, R0, 0x1, P4 ;  /* 0x0000000009097211 */ /* 0x000fc400020f0eff */
[----:B------:R-:W-:-:S03]  /*e130*/  IADD3 R10, P4, R11, R3, RZ ;  /* 0x000000030b0a7210 */ /* 0x000fc60007f9e0ff */
        /* <DEDUP_REMOVED lines=23> */
[CC--:B------:R-:W-:Y:S01]  /*e2b0*/  IADD3 R10, P3, R14.reuse, R3.reuse, RZ ;  /* 0x000000030e0a7210 */ /* 0x0c0fe20007f7e0ff */
[----:B------:R-:W-:Y:S01]  /*e2c0*/  ULDC UR5, c[0x0][0x22c] ;  /* 0x00008b0000057ab9 */ /* 0x000fe20000000800 */
        /* <DEDUP_REMOVED lines=14> */
[CC--:B------:R-:W-:Y:S01]  /*e3b0*/  LEA.HI.X.SX32 R13, R14.reuse, R0.reuse, 0x1, P1 ;  /* 0x000000000e0d7211 */ /* 0x0c0fe200008f0eff */
[----:B------:R-:W-:Y:S01]  /*e3c0*/  VIADD R9, R14, UR4 ;  /* 0x000000040e097c36 */ /* 0x000fe20008000000 */
[----:B------:R-:W-:Y:S01]  /*e3d0*/  ULDC UR4, c[0x0][0x248] ;  /* 0x0000920000047ab9 */ /* 0x000fe20000000800 */
[----:B------:R-:W-:Y:S01]  /*e3e0*/  PRMT R23, R4, 0x7770, RZ ;  /* 0x0000777004177816 */ /* 0x000fe200000000ff */
[----:B------:R-:W-:Y:S01]  /*e3f0*/  VIADD R14, R2, 0x65 ;  /* 0x00000065020e7836 */ /* 0x000fe20000000000 */
[----:B------:R-:W-:Y:S01]  /*e400*/  ISETP.LT.AND P1, PT, R8, UR5, !P0 ;  /* 0x0000000508007c0c */ /* 0x000fe2000c721270 */
[----:B------:R0:W-:Y:S01]  /*e410*/  @P4 STG.E.U8 desc[UR14][R12.64], R19 ;  /* 0x000000130c004986 */ /* 0x0001e2000c10110e */
[CC--:B------:R-:W-:Y:S01]  /*e420*/  IADD3 R8, P4, R9.reuse, R3.reuse, RZ ;  /* 0x0000000309087210 */ /* 0x0c0fe20007f9e0ff */
[C---:B-1----:R-:W-:Y:S01]  /*e430*/  VIADD R11, R9.reuse, UR4 ;  /* 0x00000004090b7c36 */ /* 0x042fe20008000000 */
[----:B------:R-:W-:Y:S01]  /*e440*/  ULDC UR5, c[0x0][0x248] ;  /* 0x0000920000057ab9 */ /* 0x000fe20000000800 */
[----:B------:R-:W-:Y:S01]  /*e450*/  ULDC UR4, c[0x0][0x22c] ;  /* 0x00008b0000047ab9 */ /* 0x000fe20000000800 */
[-C--:B------:R-:W-:Y:S01]  /*e460*/  LEA.HI.X.SX32 R9, R9, R0.reuse, 0x1, P4 ;  /* 0x0000000009097211 */ /* 0x080fe200020f0eff */
[C---:B------:R-:W-:Y:S01]  /*e470*/  VIADD R15, R11.reuse, UR5 ;  /* 0x000000050b0f7c36 */ /* 0x040fe20008000000 */
[C---:B------:R-:W-:Y:S01]  /*e480*/  IADD3 R10, P4, R11.reuse, R3, RZ ;  /* 0x000000030b0a7210 */ /* 0x040fe20007f9e0ff */
[----:B------:R-:W-:Y:S01]  /*e490*/  ULDC UR5, c[0x0][0x22c] ;  /* 0x00008b0000057ab9 */ /* 0x000fe20000000800 */
[----:B------:R-:W-:Y:S01]  /*e4a0*/  PRMT R21, R4, 0x7771, RZ ;  /* 0x0000777104157816 */ /* 0x000fe200000000ff */
[----:B------:R1:W-:Y:S01]  /*e4b0*/  @P6 STG.E.U8 desc[UR14][R8.64], R23 ;  /* 0x0000001708006986 */ /* 0x0003e2000c10110e */
[----:B------:R-:W-:-:S02]  /*e4c0*/  LEA.HI.X.SX32 R11, R11, R0, 0x1, P4 ;  /* 0x000000000b0b7211 */ /* 0x000fc400020f0eff */
[CC--:B0-----:R-:W-:Y:S02]  /*e4d0*/  IADD3 R12, P6, R15.reuse, R3.reuse, RZ ;  /* 0x000000030f0c7210 */ /* 0x0c1fe40007fde0ff */
[----:B------:R-:W-:Y:S01]  /*e4e0*/  ISETP.LT.AND P4, PT, R14, UR4, !P0 ;  /* 0x000000040e007c0c */ /* 0x000fe2000c781270 */
[----:B------:R-:W-:Y:S01]  /*e4f0*/  ULDC UR4, c[0x0][0x248] ;  /* 0x0000920000047ab9 */ /* 0x000fe20000000800 */
[-C--:B------:R-:W-:Y:S01]  /*e500*/  LEA.HI.X.SX32 R13, R15, R0.reuse, 0x1, P6 ;  /* 0x000000000f0d7211 */ /* 0x080fe200030f0eff */
[C---:B------:R-:W-:Y:S01]  /*e510*/  VIADD R14, R2.reuse, 0x66 ;  /* 0x00000066020e7836 */ /* 0x040fe20000000000 */
[----:B------:R-:W-:Y:S01]  /*e520*/  PRMT R17, R5, 0x7770, RZ ;  /* 0x0000777005117816 */ /* 0x000fe200000000ff */
[----:B------:R-:W-:Y:S01]  /*e530*/  VIADD R15, R15, UR4 ;  /* 0x000000040f0f7c36 */ /* 0x000fe20008000000 */
[----:B------:R0:W-:Y:S01]  /*e540*/  @P5 STG.E.U8 desc[UR14][R10.64], R21 ;  /* 0x000000150a005986 */ /* 0x0001e2000c10110e */
[----:B-1----:R-:W-:Y:S01]  /*e550*/  VIADD R9, R2, 0x67 ;  /* 0x0000006702097836 */ /* 0x002fe20000000000 */
[----:B------:R-:W-:Y:S01]  /*e560*/  ISETP.LT.AND P6, PT, R14, UR5, !P0 ;  /* 0x000000050e007c0c */ /* 0x000fe2000c7c1270 */
[----:B------:R-:W-:Y:S01]  /*e570*/  ULDC UR5, c[0x0][0x22c] ;  /* 0x00008b0000057ab9 */ /* 0x000fe20000000800 */
[----:B------:R1:W-:Y:S01]  /*e580*/  @P2 STG.E.U8 desc[UR14][R12.64], R17 ;  /* 0x000000110c002986 */ /* 0x0003e2000c10110e */
[-C--:B------:R-:W-:Y:S01]  /*e590*/  IADD3 R8, P2, R15, R3.reuse, RZ ;  /* 0x000000030f087210 */ /* 0x080fe20007f5e0ff */
[----:B------:R-:W-:Y:S01]  /*e5a0*/  ULDC UR4, c[0x0][0x248] ;  /* 0x0000920000047ab9 */ /* 0x000fe20000000800 */
[----:B------:R-:W-:Y:S01]  /*e5b0*/  ISETP.LT.AND P5, PT, R9, UR5, !P0 ;  /* 0x0000000509007c0c */ /* 0x000fe2000c7a1270 */
[C---:B------:R-:W-:Y:S01]  /*e5c0*/  VIADD R14, R15.reuse, UR4 ;  /* 0x000000040f0e7c36 */ /* 0x040fe20008000000 */
[-C--:B------:R-:W-:Y:S01]  /*e5d0*/  LEA.HI.X.SX32 R9, R15, R0.reuse, 0x1, P2 ;  /* 0x000000000f097211 */ /* 0x080fe200010f0eff */
[----:B------:R-:W-:Y:S01]  /*e5e0*/  ULDC UR4, c[0x0][0x22c] ;  /* 0x00008b0000047ab9 */ /* 0x000fe20000000800 */
[----:B------:R-:W-:Y:S01]  /*e5f0*/  PRMT R15, R5, 0x7771, RZ ;  /* 0x00007771050f7816 */ /* 0x000fe200000000ff */
[----:B0-----:R-:W-:Y:S01]  /*e600*/  VIADD R11, R2, 0x68 ;  /* 0x00000068020b7836 */ /* 0x001fe20000000000 */
        /* <DEDUP_REMOVED lines=17> */
[C---:B------:R-:W-:Y:S01]  /*e720*/  LEA.HI.X.SX32 R13, R14.reuse, R0, 0x1, P1 ;  /* 0x000000000e0d7211 */ /* 0x040fe200008f0eff */
        /* <DEDUP_REMOVED lines=8> */
[----:B-1----:R-:W-:Y:S01]  /*e7b0*/  VIADD R11, R9, UR4 ;  /* 0x00000004090b7c36 */ /* 0x002fe20008000000 */
[----:B------:R-:W-:Y:S01]  /*e7c0*/  ULDC UR4, c[0x0][0x22c] ;  /* 0x00008b0000047ab9 */ /* 0x000fe20000000800 */
[----:B------:R-:W-:-:S02]  /*e7d0*/  PRMT R17, R7, 0x7771, RZ ;  /* 0x0000777107117816 */ /* 0x000fc400000000ff */
[----:B------:R-:W-:Y:S02]  /*e7e0*/  LEA.HI.X.SX32 R9, R9, R0, 0x1, P4 ;  /* 0x0000000009097211 */ /* 0x000fe400020f0eff */
        /* <DEDUP_REMOVED lines=13> */
[----:B-1----:R-:W-:Y:S01]  /*e8c0*/  VIADD R9, R2, 0x6d ;  /* 0x0000006d02097836 */ /* 0x002fe20000000000 */
[----:B------:R-:W-:Y:S01]  /*e8d0*/  ULDC UR5, c[0x0][0x22c] ;  /* 0x00008b0000057ab9 */ /* 0x000fe20000000800 */
[----:B------:R-:W-:Y:S01]  /*e8e0*/  ULDC UR4, c[0x0][0x248] ;  /* 0x0000920000047ab9 */ /* 0x000fe20000000800 */
[-C--:B------:R-:W-:Y:S01]  /*e8f0*/  IADD3 R8, P5, R15, R3.reuse, RZ ;  /* 0x000000030f087210 */ /* 0x080fe20007fbe0ff */
[----:B------:R1:W-:Y:S01]  /*e900*/  @P3 STG.E.U8 desc[UR14][R12.64], R19 ;  /* 0x000000130c003986 */ /* 0x0003e2000c10110e */
[----:B------:R-:W-:Y:S01]  /*e910*/  ISETP.LT.AND P3, PT, R9, UR5, !P0 ;  /* 0x0000000509007c0c */ /* 0x000fe2000c761270 */
[C---:B------:R-:W-:Y:S01]  /*e920*/  VIADD R14, R15.reuse, UR4 ;  /* 0x000000040f0e7c36 */ /* 0x040fe20008000000 */
[-C--:B------:R-:W-:Y:S01]  /*e930*/  LEA.HI.X.SX32 R9, R15, R0.reuse, 0x1, P5 ;  /* 0x000000000f097211 */ /* 0x080fe200028f0eff */
[----:B------:R-:W-:Y:S01]  /*e940*/  ULDC UR4, c[0x0][0x22c] ;  /* 0x00008b0000047ab9 */ /* 0x000fe20000000800 */
[----:B0-----:R-:W-:Y:S01]  /*e950*/  PRMT R17, R4, 0x7773, RZ ;  /* 0x0000777304117816 */ /* 0x001fe200000000ff */
[----:B------:R-:W-:Y:S01]  /*e960*/  VIADD R4, R2, 0x6e ;  /* 0x0000006e02047836 */ /* 0x000fe20000000000 */
[-C--:B------:R-:W-:Y:S01]  /*e970*/  IADD3 R10, P5, R14, R3.reuse, RZ ;  /* 0x000000030e0a7210 */ /* 0x080fe20007fbe0ff */
[----:B------:R-:W-:Y:S01]  /*e980*/  ULDC UR5, c[0x0][0x22c] ;  /* 0x00008b0000057ab9 */ /* 0x000fe20000000800 */
[C---:B------:R-:W-:Y:S01]  /*e990*/  PRMT R15, R5.reuse, 0x7772, RZ ;  /* 0x00007772050f7816 */ /* 0x040fe200000000ff */
[----:B------:R-:W-:Y:S01]  /*e9a0*/  @P2 STG.E.U8 desc[UR14][R8.64], R17 ;  /* 0x0000001108002986 */ /* 0x000fe2000c10110e */
[----:B------:R-:W-:Y:S01]  /*e9b0*/  ISETP.LT.AND P2, PT, R4, UR4, !P0 ;  /* 0x0000000404007c0c */ /* 0x000fe2000c741270 */
[----:B------:R-:W-:Y:S01]  /*e9c0*/  ULDC UR4, c[0x0][0x248] ;  /* 0x0000920000047ab9 */ /* 0x000fe20000000800 */
[C---:B------:R-:W-:Y:S01]  /*e9d0*/  LEA.HI.X.SX32 R11, R14.reuse, R0, 0x1, P5 ;  /* 0x000000000e0b7211 */ /* 0x040fe200028f0eff */
[----:B------:R-:W-:Y:S01]  /*e9e0*/  VIADD R14, R14, UR4 ;  /* 0x000000040e0e7c36 */ /* 0x000fe20008000000 */
[----:B------:R-:W-:Y:S01]  /*e9f0*/  ULDC UR4, c[0x0][0x22c] ;  /* 0x00008b0000047ab9 */ /* 0x000fe20000000800 */
[----:B------:R-:W-:Y:S01]  /*ea00*/  VIADD R4, R2, 0x6f ;  /* 0x0000006f02047836 */ /* 0x000fe20000000000 */
[----:B-1----:R-:W-:Y:S01]  /*ea10*/  PRMT R19, R5, 0x7773, RZ ;  /* 0x0000777305137816 */ /* 0x002fe200000000ff */
[----:B------:R0:W-:Y:S01]  /*ea20*/  @P1 STG.E.U8 desc[UR14][R10.64], R15 ;  /* 0x0000000f0a001986 */ /* 0x0001e2000c10110e */
[----:B------:R-:W-:-:S02]  /*ea30*/  IADD3 R12, P5, R14, R3, RZ ;  /* 0x000000030e0c7210 */ /* 0x000fc40007fbe0ff */
[----:B------:R-:W-:Y:S01]  /*ea40*/  ISETP.LT.AND P1, PT, R4, UR4, !P0 ;  /* 0x0000000404007c0c */ /* 0x000fe2000c721270 */
[----:B------:R-:W-:Y:S01]  /*ea50*/  ULDC UR4, c[0x0][0x248] ;  /* 0x0000920000047ab9 */ /* 0x000fe20000000800 */
[----:B------:R-:W-:Y:S01]  /*ea60*/  VIADD R4, R2, 0x70 ;  /* 0x0000007002047836 */ /* 0x000fe20000000000 */
[C---:B------:R-:W-:Y:S01]  /*ea70*/  LEA.HI.X.SX32 R13, R14.reuse, R0, 0x1, P5 ;  /* 0x000000000e0d7211 */ /* 0x040fe200028f0eff */
[----:B------:R-:W-:Y:S01]  /*ea80*/  VIADD R14, R14, UR4 ;  /* 0x000000040e0e7c36 */ /* 0x000fe20008000000 */
[----:B------:R-:W-:Y:S01]  /*ea90*/  ULDC UR4, c[0x0][0x248] ;  /* 0x0000920000047ab9 */ /* 0x000fe20000000800 */
[----:B------:R-:W1:Y:S01]  /*eaa0*/  LDS.128 R20, [R20] ;  /* 0x0000000014147984 */ /* 0x000e620000000c00 */
[----:B------:R-:W-:Y:S01]  /*eab0*/  ISETP.LT.AND P5, PT, R4, UR5, !P0 ;  /* 0x0000000504007c0c */ /* 0x000fe2000c7a1270 */
[----:B------:R-:W-:Y:S01]  /*eac0*/  ULDC UR5, c[0x0][0x22c] ;  /* 0x00008b0000057ab9 */ /* 0x000fe20000000800 */
[C---:B0-----:R-:W-:Y:S01]  /*ead0*/  VIADD R11, R14.reuse, UR4 ;  /* 0x000000040e0b7c36 */ /* 0x041fe20008000000 */
[----:B------:R0:W-:Y:S01]  /*eae0*/  @P4 STG.E.U8 desc[UR14][R12.64], R19 ;  /* 0x000000130c004986 */ /* 0x0001e2000c10110e */
[----:B------:R-:W-:Y:S01]  /*eaf0*/  IADD3 R4, P4, R14, R3, RZ ;  /* 0x000000030e047210 */ /* 0x000fe20007f9e0ff */
[----:B------:R-:W-:Y:S01]  /*eb00*/  VIADD R10, R2, 0x71 ;  /* 0x00000071020a7836 */ /* 0x000fe20000000000 */
[----:B------:R-:W-:Y:S01]  /*eb10*/  ULDC UR4, c[0x0][0x22c] ;  /* 0x00008b0000047ab9 */ /* 0x000fe20000000800 */
[----:B------:R-:W-:-:S02]  /*eb20*/  PRMT R15, R6, 0x7772, RZ ;  /* 0x00007772060f7816 */ /* 0x000fc400000000ff */
[-C--:B------:R-:W-:Y:S02]  /*eb30*/  LEA.HI.X.SX32 R5, R14, R0.reuse, 0x1, P4 ;  /* 0x000000000e057211 */ /* 0x080fe400020f0eff */
[CC--:B------:R-:W-:Y:S02]  /*eb40*/  IADD3 R8, P4, R11.reuse, R3.reuse, RZ ;  /* 0x000000030b087210 */ /* 0x0c0fe40007f9e0ff */
[----:B------:R-:W-:Y:S01]  /*eb50*/  PRMT R17, R6, 0x7773, RZ ;  /* 0x0000777306117816 */ /* 0x000fe200000000ff */
[----:B------:R2:W-:Y:S01]  /*eb60*/  @P6 STG.E.U8 desc[UR14][R4.64], R15 ;  /* 0x0000000f04006986 */ /* 0x0005e2000c10110e */
[CC--:B------:R-:W-:Y:S01]  /*eb70*/  LEA.HI.X.SX32 R9, R11.reuse, R0.reuse, 0x1, P4 ;  /* 0x000000000b097211 */ /* 0x0c0fe200020f0eff */
[----:B------:R-:W-:Y:S01]  /*eb80*/  VIADD R6, R2, 0x72 ;  /* 0x0000007202067836 */ /* 0x000fe20000000000 */
[----:B------:R-:W-:Y:S01]  /*eb90*/  ISETP.LT.AND P4, PT, R10, UR4, !P0 ;  /* 0x000000040a007c0c */ /* 0x000fe2000c781270 */
[----:B------:R-:W-:Y:S02]  /*eba0*/  ULDC UR4, c[0x0][0x248] ;  /* 0x0000920000047ab9 */ /* 0x000fe40000000800 */
[----:B------:R-:W-:Y:S01]  /*ebb0*/  VIADD R11, R11, UR4 ;  /* 0x000000040b0b7c36 */ /* 0x000fe20008000000 */
[----:B------:R-:W-:Y:S01]  /*ebc0*/  ULDC UR4, c[0x0][0x248] ;  /* 0x0000920000047ab9 */ /* 0x000fe20000000800 */
[----:B------:R3:W-:Y:S01]  /*ebd0*/  @P3 STG.E.U8 desc[UR14][R8.64], R17 ;  /* 0x0000001108003986 */ /* 0x0007e2000c10110e */
[----:B------:R-:W-:Y:S01]  /*ebe0*/  ISETP.LT.AND P3, PT, R6, UR5, !P0 ;  /* 0x0000000506007c0c */ /* 0x000fe2000c761270 */
[C---:B0-----:R-:W-:Y:S01]  /*ebf0*/  VIADD R12, R11.reuse, UR4 ;  /* 0x000000040b0c7c36 */ /* 0x041fe20008000000 */
[----:B------:R-:W-:Y:S01]  /*ec00*/  IADD3 R10, P6, R11, R3, RZ ;  /* 0x000000030b0a7210 */ /* 0x000fe20007fde0ff */
[----:B------:R-:W-:Y:S01]  /*ec10*/  VIADD R6, R2, 0x73 ;  /* 0x0000007302067836 */ /* 0x000fe20000000000 */
[----:B------:R-:W-:Y:S01]  /*ec20*/  ULDC UR4, c[0x0][0x22c] ;  /* 0x00008b0000047ab9 */ /* 0x000fe20000000800 */
[----:B--2---:R-:W-:Y:S01]  /*ec30*/  PRMT R15, R7, 0x7773, RZ ;  /* 0x00007773070f7816 */ /* 0x004fe200000000ff */
[----:B------:R-:W-:Y:S01]  /*ec40*/  ULDC UR5, c[0x0][0x22c] ;  /* 0x00008b0000057ab9 */ /* 0x000fe20000000800 */
[----:B------:R-:W-:-:S02]  /*ec50*/  LEA.HI.X.SX32 R11, R11, R0, 0x1, P6 ;  /* 0x000000000b0b7211 */ /* 0x000fc400030f0eff */
[----:B------:R-:W-:Y:S02]  /*ec60*/  IADD3 R4, P6, R12, R3, RZ ;  /* 0x000000030c047210 */ /* 0x000fe40007fde0ff */
[----:B---3--:R-:W-:Y:S01]  /*ec70*/  PRMT R9, R7, 0x7772, RZ ;  /* 0x0000777207097816 */ /* 0x008fe200000000ff */
[----:B------:R-:W-:Y:S01]  /*ec80*/  VIADD R7, R2, 0x74 ;  /* 0x0000007402077836 */ /* 0x000fe20000000000 */
[----:B------:R-:W-:-:S03]  /*ec90*/  LEA.HI.X.SX32 R5, R12, R0, 0x1, P6 ;  /* 0x000000000c057211 */ /* 0x000fc600030f0eff */
[----:B------:R0:W-:Y:S01]  /*eca0*/  @P2 STG.E.U8 desc[UR14][R10.64], R9 ;  /* 0x000000090a002986 */ /* 0x0001e2000c10110e */
[----:B------:R-:W-:Y:S01]  /*ecb0*/  ISETP.LT.AND P2, PT, R6, UR4, !P0 ;  /* 0x0000000406007c0c */ /* 0x000fe2000c741270 */
[----:B------:R-:W-:Y:S01]  /*ecc0*/  ULDC UR4, c[0x0][0x248] ;  /* 0x0000920000047ab9 */ /* 0x000fe20000000800 */
[----:B-1----:R-:W-:Y:S01]  /*ecd0*/  PRMT R25, R21, 0x7773, RZ ;  /* 0x0000777315197816 */ /* 0x002fe200000000ff */
[----:B------:R-:W-:Y:S01]  /*ece0*/  VIADD R12, R12, UR4 ;  /* 0x000000040c0c7c36 */ /* 0x000fe20008000000 */
[----:B------:R-:W-:Y:S01]  /*ecf0*/  ULDC UR4, c[0x0][0x248] ;  /* 0x0000920000047ab9 */ /* 0x000fe20000000800 */
[----:B------:R1:W-:Y:S01]  /*ed00*/  @P1 STG.E.U8 desc[UR14][R4.64], R15 ;  /* 0x0000000f04001986 */ /* 0x0003e2000c10110e */
[----:B------:R-:W-:Y:S01]  /*ed10*/  ISETP.LT.AND P1, PT, R7, UR5, !P0 ;  /* 0x0000000507007c0c */ /* 0x000fe2000c721270 */
[C---:B------:R-:W-:Y:S01]  /*ed20*/  VIADD R13, R12.reuse, UR4 ;  /* 0x000000040c0d7c36 */ /* 0x040fe20008000000 */
[----:B------:R-:W-:Y:S01]  /*ed30*/  IADD3 R6, P6, R12, R3, RZ ;  /* 0x000000030c067210 */ /* 0x000fe20007fde0ff */
[----:B------:R-:W-:Y:S01]  /*ed40*/  ULDC UR4, c[0x0][0x22c] ;  /* 0x00008b0000047ab9 */ /* 0x000fe20000000800 */
[----:B------:R-:W-:Y:S01]  /*ed50*/  ULDC UR5, c[0x0][0x22c] ;  /* 0x00008b0000057ab9 */ /* 0x000fe20000000800 */
[----:B0-----:R-:W-:-:S02]  /*ed60*/  PRMT R11, R20, 0x7771, RZ ;  /* 0x00007771140b7816 */ /* 0x001fc400000000ff */
[-C--:B------:R-:W-:Y:S02]  /*ed70*/  LEA.HI.X.SX32 R7, R12, R0.reuse, 0x1, P6 ;  /* 0x000000000c077211 */ /* 0x080fe400030f0eff */
[CC--:B------:R-:W-:Y:S02]  /*ed80*/  IADD3 R8, P6, R13.reuse, R3.reuse, RZ ;  /* 0x000000030d087210 */ /* 0x0c0fe40007fde0ff */
[----:B-1----:R-:W-:Y:S01]  /*ed90*/  PRMT R15, R20, 0x7770, RZ ;  /* 0x00007770140f7816 */ /* 0x002fe200000000ff */
[C---:B------:R-:W-:Y:S01]  /*eda0*/  VIADD R4, R2.reuse, 0x75 ;  /* 0x0000007502047836 */ /* 0x040fe20000000000 */
[C---:B------:R-:W-:Y:S01]  /*edb0*/  LEA.HI.X.SX32 R9, R13.reuse, R0, 0x1, P6 ;  /* 0x000000000d097211 */ /* 0x040fe200030f0eff */
[----:B------:R-:W-:Y:S01]  /*edc0*/  VIADD R5, R2, 0x76 ;  /* 0x0000007602057836 */ /* 0x000fe20000000000 */
[----:B------:R-:W-:Y:S01]  /*edd0*/  PRMT R19, R22, 0x7772, RZ ;  /* 0x0000777216137816 */ /* 0x000fe200000000ff */
[----:B------:R0:W-:Y:S01]  /*ede0*/  @P5 STG.E.U8 desc[UR14][R6.64], R15 ;  /* 0x0000000f06005986 */ /* 0x0001e2000c10110e */
[----:B------:R-:W-:Y:S01]  /*edf0*/  ISETP.LT.AND P5, PT, R4, UR4, !P0 ;  /* 0x0000000404007c0c */ /* 0x000fe2000c7a1270 */
[----:B------:R-:W-:Y:S01]  /*ee00*/  ULDC UR4, c[0x0][0x248] ;  /* 0x0000920000047ab9 */ /* 0x000fe20000000800 */
[----:B------:R-:W-:Y:S01]  /*ee10*/  PRMT R17, R22, 0x7773, RZ ;  /* 0x0000777316117816 */ /* 0x000fe200000000ff */
        /* <DEDUP_REMOVED lines=10> */
[-C--:B------:R-:W-:Y:S01]  /*eec0*/  IADD3 R6, P6, R10, R3.reuse, RZ ;  /* 0x000000030a067210 */ /* 0x080fe20007fde0ff */
[----:B-1----:R-:W-:Y:S02]  /*eed0*/  VIADD R8, R2, 0x77 ;  /* 0x0000007702087836 */ /* 0x002fe40000000000 */
[----:B------:R0:W-:Y:S01]  /*eee0*/  @P3 STG.E.U8 desc[UR14][R4.64], R15 ;  /* 0x0000000f04003986 */ /* 0x0001e2000c10110e */
[-C--:B------:R-:W-:Y:S01]  /*eef0*/  LEA.HI.X.SX32 R7, R10, R0.reuse, 0x1, P6 ;  /* 0x000000000a077211 */ /* 0x080fe200030f0eff */
[----:B------:R-:W-:Y:S01]  /*ef00*/  VIADD R9, R2, 0x78 ;  /* 0x0000007802097836 */ /* 0x000fe20000000000 */
[C---:B------:R-:W-:Y:S02]  /*ef10*/  PRMT R13, R21.reuse, 0x7771, RZ ;  /* 0x00007771150d7816 */ /* 0x040fe400000000ff */
        /* <DEDUP_REMOVED lines=10> */
[----:B0-----:R-:W-:Y:S01]  /*efc0*/  PRMT R15, R22, 0x7770, RZ ;  /* 0x00007770160f7816 */ /* 0x001fe200000000ff */
[----:B------:R-:W-:Y:S01]  /*efd0*/  ULDC UR5, c[0x0][0x22c] ;  /* 0x00008b0000057ab9 */ /* 0x000fe20000000800 */
[----:B------:R-:W-:-:S02]  /*efe0*/  LEA.HI.X.SX32 R9, R10, R0, 0x1, P6 ;  /* 0x000000000a097211 */ /* 0x000fc400030f0eff */
[CC--:B------:R-:W-:Y:S01]  /*eff0*/  IADD3 R4, P6, R11.reuse, R3.reuse, RZ ;  /* 0x000000030b047210 */ /* 0x0c0fe20007fde0ff */
[C---:B-1----:R-:W-:Y:S02]  /*f000*/  VIADD R6, R2.reuse, 0x79 ;  /* 0x0000007902067836 */ /* 0x042fe40000000000 */
[----:B------:R0:W-:Y:S01]  /*f010*/  @P1 STG.E.U8 desc[UR14][R8.64], R15 ;  /* 0x0000000f08001986 */ /* 0x0001e2000c10110e */
[CC--:B------:R-:W-:Y:S01]  /*f020*/  LEA.HI.X.SX32 R5, R11.reuse, R0.reuse, 0x1, P6 ;  /* 0x000000000b057211 */ /* 0x0c0fe200030f0eff */
[----:B------:R-:W-:Y:S01]  /*f030*/  VIADD R7, R2, 0x7a ;  /* 0x0000007a02077836 */ /* 0x000fe20000000000 */
[----:B------:R-:W-:Y:S02]  /*f040*/  PRMT R13, R22, 0x7771, RZ ;  /* 0x00007771160d7816 */ /* 0x000fe400000000ff */
[----:B------:R-:W-:Y:S01]  /*f050*/  ISETP.LT.AND P1, PT, R6, UR4, !P0 ;  /* 0x0000000406007c0c */ /* 0x000fe2000c721270 */
[----:B------:R-:W-:Y:S02]  /*f060*/  ULDC UR4, c[0x0][0x248] ;  /* 0x0000920000047ab9 */ /* 0x000fe40000000800 */
        /* <DEDUP_REMOVED lines=10> */
[-C--:B------:R-:W-:Y:S01]  /*f110*/  IADD3 R8, P6, R10, R3.reuse, RZ ;  /* 0x000000030a087210 */ /* 0x080fe20007fde0ff */
[----:B-1----:R-:W-:Y:S02]  /*f120*/  VIADD R4, R2, 0x7b ;  /* 0x0000007b02047836 */ /* 0x002fe40000000000 */
[----:B------:R0:W-:Y:S01]  /*f130*/  @P4 STG.E.U8 desc[UR14][R6.64], R15 ;  /* 0x0000000f06004986 */ /* 0x0001e2000c10110e */
[-C--:B------:R-:W-:Y:S01]  /*f140*/  LEA.HI.X.SX32 R9, R10, R0.reuse, 0x1, P6 ;  /* 0x000000000a097211 */ /* 0x080fe200030f0eff */
        /* <DEDUP_REMOVED lines=15> */
[----:B-1----:R-:W-:Y:S02]  /*f240*/  VIADD R8, R2, 0x7d ;  /* 0x0000007d02087836 */ /* 0x002fe40000000000 */
[----:B------:R0:W-:Y:S01]  /*f250*/  @P2 STG.E.U8 desc[UR14][R4.64], R15 ;  /* 0x0000000f04002986 */ /* 0x0001e2000c10110e */
[C---:B------:R-:W-:Y:S02]  /*f260*/  LEA.HI.X.SX32 R7, R11.reuse, R0, 0x1, P6 ;  /* 0x000000000b077211 */ /* 0x040fe400030f0eff */
[----:B------:R-:W-:Y:S02]  /*f270*/  PRMT R13, R20, 0x7773, RZ ;  /* 0x00007773140d7816 */ /* 0x000fe400000000ff */
[----:B------:R-:W-:Y:S01]  /*f280*/  ISETP.LT.AND P2, PT, R8, UR4, !P0 ;  /* 0x0000000408007c0c */ /* 0x000fe2000c741270 */
[----:B------:R-:W-:Y:S02]  /*f290*/  ULDC UR4, c[0x0][0x248] ;  /* 0x0000920000047ab9 */ /* 0x000fe40000000800 */
[----:B------:R-:W-:Y:S01]  /*f2a0*/  VIADD R11, R11, UR4 ;  /* 0x000000040b0b7c36 */ /* 0x000fe20008000000 */
[----:B------:R-:W-:Y:S01]  /*f2b0*/  ULDC UR4, c[0x0][0x248] ;  /* 0x0000920000047ab9 */ /* 0x000fe20000000800 */
[----:B------:R1:W-:Y:S02]  /*f2c0*/  @P1 STG.E.U8 desc[UR14][R6.64], R13 ;  /* 0x0000000d06001986 */ /* 0x0003e4000c10110e */
[C---:B------:R-:W-:Y:S01]  /*f2d0*/  VIADD R9, R11.reuse, UR4 ;  /* 0x000000040b097c36 */ /* 0x040fe20008000000 */
[----:B0-----:R-:W-:Y:S01]  /*f2e0*/  IADD3 R4, P1, R11, R3, RZ ;  /* 0x000000030b047210 */ /* 0x001fe20007f3e0ff */
[----:B------:R-:W-:-:S02]  /*f2f0*/  ULDC UR4, c[0x0][0x248] ;  /* 0x0000920000047ab9 */ /* 0x000fc40000000800 */
[----:B------:R-:W-:Y:S01]  /*f300*/  VIADD R10, R9, UR5 ;  /* 0x00000005090a7c36 */ /* 0x000fe20008000000 */
[-C--:B------:R-:W-:Y:S01]  /*f310*/  LEA.HI.X.SX32 R5, R11, R0.reuse, 0x1, P1 ;  /* 0x000000000b057211 */ /* 0x080fe200008f0eff */
[----:B------:R-:W-:Y:S02]  /*f320*/  ULDC UR5, c[0x0][0x248] ;  /* 0x0000920000057ab9 */ /* 0x000fe40000000800 */
[C---:B------:R-:W-:Y:S01]  /*f330*/  VIADD R11, R10.reuse, UR6 ;  /* 0x000000060a0b7c36 */ /* 0x040fe20008000000 */
[-C--:B------:R-:W-:Y:S01]  /*f340*/  IADD3 R8, P6, R10, R3.reuse, RZ ;  /* 0x000000030a087210 */ /* 0x080fe20007fde0ff */
[----:B-1----:R-:W-:Y:S01]  /*f350*/  VIADD R13, R2, 0x7f ;  /* 0x0000007f020d7836 */ /* 0x002fe20000000000 */
[----:B------:R-:W-:Y:S01]  /*f360*/  IADD3 R6, P1, R9, R3, RZ ;  /* 0x0000000309067210 */ /* 0x000fe20007f3e0ff */
[----:B------:R-:W-:Y:S01]  /*f370*/  VIADD R14, R11, UR4 ;  /* 0x000000040b0e7c36 */ /* 0x000fe20008000000 */
[----:B------:R-:W-:Y:S01]  /*f380*/  ULDC UR4, c[0x0][0x22c] ;  /* 0x00008b0000047ab9 */ /* 0x000fe20000000800 */
[----:B------:R0:W-:Y:S01]  /*f390*/  @P5 STG.E.U8 desc[UR14][R4.64], R21 ;  /* 0x0000001504005986 */ /* 0x0001e2000c10110e */
[-C--:B------:R-:W-:Y:S01]  /*f3a0*/  LEA.HI.X.SX32 R7, R9, R0.reuse, 0x1, P1 ;  /* 0x0000000009077211 */ /* 0x080fe200008f0eff */
[----:B------:R-:W-:Y:S01]  /*f3b0*/  VIADD R15, R14, UR5 ;  /* 0x000000050e0f7c36 */ /* 0x000fe20008000000 */
[----:B------:R-:W-:-:S02]  /*f3c0*/  LEA.HI.X.SX32 R9, R10, R0, 0x1, P6 ;  /* 0x000000000a097211 */ /* 0x000fc400030f0eff */
[CC--:B------:R-:W-:Y:S01]  /*f3d0*/  IADD3 R10, P6, R11.reuse, R3.reuse, RZ ;  /* 0x000000030b0a7210 */ /* 0x0c0fe20007fde0ff */
[----:B------:R0:W-:Y:S01]  /*f3e0*/  @P4 STG.E.U8 desc[UR14][R6.64], R25 ;  /* 0x0000001906004986 */ /* 0x0001e2000c10110e */
[CC--:B------:R-:W-:Y:S02]  /*f3f0*/  IADD3 R2, P1, R14.reuse, R3.reuse, RZ ;  /* 0x000000030e027210 */ /* 0x0c0fe40007f3e0ff */
[-C--:B------:R-:W-:Y:S01]  /*f400*/  LEA.HI.X.SX32 R11, R11, R0.reuse, 0x1, P6 ;  /* 0x000000000b0b7211 */ /* 0x080fe200030f0eff */
[----:B------:R0:W-:Y:S01]  /*f410*/  @P3 STG.E.U8 desc[UR14][R8.64], R19 ;  /* 0x0000001308003986 */ /* 0x0001e2000c10110e */
[----:B------:R-:W-:Y:S02]  /*f420*/  IADD3 R12, P6, R15, R3, RZ ;  /* 0x000000030f0c7210 */ /* 0x000fe40007fde0ff */
[----:B------:R-:W-:Y:S01]  /*f430*/  LEA.HI.X.SX32 R3, R14, R0, 0x1, P1 ;  /* 0x000000000e037211 */ /* 0x000fe200008f0eff */
[----:B------:R0:W-:Y:S01]  /*f440*/  @P2 STG.E.U8 desc[UR14][R10.64], R17 ;  /* 0x000000110a002986 */ /* 0x0001e2000c10110e */
[----:B------:R-:W-:-:S02]  /*f450*/  ISETP.LT.AND P1, PT, R16, UR7, !P0 ;  /* 0x0000000710007c0c */ /* 0x000fc4000c721270 */
[----:B------:R-:W-:Y:S02]  /*f460*/  ISETP.LT.AND P0, PT, R13, UR4, !P0 ;  /* 0x000000040d007c0c */ /* 0x000fe4000c701270 */
[----:B------:R-:W-:Y:S02]  /*f470*/  LEA.HI.X.SX32 R13, R15, R0, 0x1, P6 ;  /* 0x000000000f0d7211 */ /* 0x000fe400030f0eff */
[C---:B------:R-:W-:Y:S02]  /*f480*/  PRMT R15, R23.reuse, 0x7773, RZ ;  /* 0x00007773170f7816 */ /* 0x040fe400000000ff */
[----:B------:R-:W-:-:S05]  /*f490*/  PRMT R23, R23, 0x7772, RZ ;  /* 0x0000777217177816 */ /* 0x000fca00000000ff */
[----:B------:R0:W-:Y:S02]  /*f4a0*/  @P1 STG.E.U8 desc[UR14][R2.64], R23 ;  /* 0x0000001702001986 */ /* 0x0001e4000c10110e */
[----:B------:R-:W-:Y:S05]  /*f4b0*/  @!P0 EXIT ;  /* 0x000000000000894d */ /* 0x000fea0003800000 */
[----:B------:R-:W-:Y:S01]  /*f4c0*/  STG.E.U8 desc[UR14][R12.64], R15 ;  /* 0x0000000f0c007986 */ /* 0x000fe2000c10110e */
[----:B------:R-:W-:Y:S05]  /*f4d0*/  EXIT ;  /* 0x000000000000794d */ /* 0x000fea0003800000 */
.L_x_3:
[----:B------:R-:W-:-:S00]  /*f4e0*/  BRA `(.L_x_3) ;  /* 0xfffffffc00fc7947 */ /* 0x000fc0000383ffff */
[----:B------:R-:W-:-:S00]  /*f4f0*/  NOP ;  /* 0x0000000000007918 */ /* 0x000fc00000000000 */
        /* <DEDUP_REMOVED lines=8> */
.L_x_4:


//--------------------- .nv.shared.matmul_kernel  --------------------------
	.section	.nv.shared.matmul_kernel,"aw",@nobits
	.sectionflags	@""
	.align	16
	.zero		1024


//--------------------- .nv.shared.reserved.0     --------------------------
	.section	.nv.shared.reserved.0,"aw",@nobits
	.weak		__nv_reservedSMEM_offset_0_alias
	.size		__nv_reservedSMEM_offset_0_alias, 0, 0
	.other		__nv_reservedSMEM_offset_0_alias,@"STO_CUDA_RESERVED_SHARED STV_DEFAULT"
__nv_reservedSMEM_offset_0_alias:
	.zero		0


//--------------------- .nv.constant0.matmul_kernel --------------------------
	.section	.nv.constant0.matmul_kernel,"a",@progbits
	.sectionflags	@""
	.align	4
.nv.constant0.matmul_kernel:
	.zero		608


//--------------------- SYMBOLS --------------------------

	.type		.nv.reservedSmem.offset0,@object
	.size		.nv.reservedSmem.offset0,0x4
